	.target	sm_100a

	.elftype	@"ET_EXEC"


//--------------------- .note.nv.tkinfo           --------------------------
	.section	.note.nv.tkinfo,"",@"SHT_NOTE"
	.sectionflags	@"SHF_NOTE_NV_TKINFO"
	.tkinfo
        /*0018*/ 	.word	0x00000002
        /*0030*/ 	.string	""
        /*0030*/ 	.string	"ptxas"
        /*0030*/ 	.string	"Cuda compilation tools, release 13.0, V13.0.88"
        /*0030*/ 	.string	"Build cuda_13.0.r13.0/compiler.36424714_0"
        /*0030*/ 	.string	"-arch sm_100a -m 64 "



//--------------------- .note.nv.cuinfo           --------------------------
	.section	.note.nv.cuinfo,"",@"SHT_NOTE"
	.sectionflags	@"SHF_NOTE_NV_CUINFO"
        /*0018*/ 	.short	0x0002
        /*001a*/ 	.short	0x0064
        /*001c*/ 	.short	0x0082
	.zero		2


//--------------------- .nv.info                  --------------------------
	.section	.nv.info,"",@"SHT_CUDA_INFO"
	.align	4


	//----- nvinfo : EIATTR_REGCOUNT
	.align		4
        /*0000*/ 	.byte	0x04, 0x2f
        /*0002*/ 	.short	(.L_19 - .L_18)
	.align		4
.L_18:
        /*0004*/ 	.word	index@(_ZN7cutlass13device_kernelINS_4gemm6kernel13GemmUniversalIN4cute5tupleIJiiiiEEENS1_10collective13CollectiveMmaINS1_35MainloopSm100TmaUmmaWarpSpecializedILi17ELi2ELi4ENS5_IJNS4_1CILi1EEENSA_ILi2EEESB_EEEEENS5_IJNSA_ILi128EEENSA_ILi64EEESG_EEENS_12float_e5m2_tENS5_IJlSB_lEEESI_SJ_NS4_8TiledMMAINS4_8MMA_AtomIJNS4_10MMA_TraitsINS4_19SM100_MMA_F8F6F4_SSEJSI_SI_fSF_SG_NS4_17integral_constantINS4_4UMMA5MajorELSQ_0EEESR_NSO_INSP_7ScaleInELSS_0EEEST_EEEEEENS4_6LayoutINS5_IJSB_SB_SB_EEENS5_IJNSA_ILi0EEESY_SY_EEEEENS5_IJNS4_10UnderscoreES11_S11_EEEEENS4_23SM90_TMA_LOAD_MULTICASTENS4_14ComposedLayoutINS4_7SwizzleILi2ELi4ELi3EEENS4_18smem_ptr_flag_bitsILi8EEENSW_INS5_IJNSA_ILi8EEESG_EEENS5_IJSG_SB_EEEEEEEvNS4_8identityENS4_13SM90_TMA_LOADES1E_vS1F_EENS_8epilogue10collective18CollectiveEpilogueINS1I_23Sm100TmaWarpSpecializedILi1ELi1ELi64ELb0ELb0EEEJSH_NS5_IJNSW_ISF_SB_EENSW_ISG_SB_EEEEESI_SJ_SI_SJ_NS1I_6fusion15FusionCallbacksIS1M_NS1Q_17LinearCombinationISI_fSI_fLNS_15FloatRoundStyleE2EEESH_S1P_JEEENS4_5SM1004TMEM4LOAD26SM100_TMEM_LOAD_32dp32b64xES1G_S1E_NS4_39AutoVectorizingCopyWithAssumedAlignmentILi128EEENS4_14SM90_TMA_STOREES1E_S21_S21_EEEvvEEEEvNT_6ParamsE)
        /*0008*/ 	.word	0x00000099


	//----- nvinfo : EIATTR_FRAME_SIZE
	.align		4
.L_19:
        /*000c*/ 	.byte	0x04, 0x11
        /*000e*/ 	.short	(.L_21 - .L_20)
	.align		4
.L_20:
        /*0010*/ 	.word	index@($__internal_2_$__cuda_sm10x_tcgen05_guardrail_trap_unallocated_columns_being_dealloced)
        /*0014*/ 	.word	0x00000000


	//----- nvinfo : EIATTR_FRAME_SIZE
	.align		4
.L_21:
        /*0018*/ 	.byte	0x04, 0x11
        /*001a*/ 	.short	(.L_23 - .L_22)
	.align		4
.L_22:
        /*001c*/ 	.word	index@($__internal_1_$__cuda_sm10x_tcgen05_guardrail_trap_phase_invalid_during_alloc)
        /*0020*/ 	.word	0x00000000


	//----- nvinfo : EIATTR_FRAME_SIZE
	.align		4
.L_23:
        /*0024*/ 	.byte	0x04, 0x11
        /*0026*/ 	.short	(.L_25 - .L_24)
	.align		4
.L_24:
        /*0028*/ 	.word	index@($__internal_0_$__cuda_sm10x_tcgen05_guardrail_trap_col_being_dealloced_not_returned_by_alloc)
        /*002c*/ 	.word	0x00000000


	//----- nvinfo : EIATTR_FRAME_SIZE
	.align		4
.L_25:
        /*0030*/ 	.byte	0x04, 0x11
        /*0032*/ 	.short	(.L_27 - .L_26)
	.align		4
.L_26:
        /*0034*/ 	.word	index@(_ZN7cutlass13device_kernelINS_4gemm6kernel13GemmUniversalIN4cute5tupleIJiiiiEEENS1_10collective13CollectiveMmaINS1_35MainloopSm100TmaUmmaWarpSpecializedILi17ELi2ELi4ENS5_IJNS4_1CILi1EEENSA_ILi2EEESB_EEEEENS5_IJNSA_ILi128EEENSA_ILi64EEESG_EEENS_12float_e5m2_tENS5_IJlSB_lEEESI_SJ_NS4_8TiledMMAINS4_8MMA_AtomIJNS4_10MMA_TraitsINS4_19SM100_MMA_F8F6F4_SSEJSI_SI_fSF_SG_NS4_17integral_constantINS4_4UMMA5MajorELSQ_0EEESR_NSO_INSP_7ScaleInELSS_0EEEST_EEEEEENS4_6LayoutINS5_IJSB_SB_SB_EEENS5_IJNSA_ILi0EEESY_SY_EEEEENS5_IJNS4_10UnderscoreES11_S11_EEEEENS4_23SM90_TMA_LOAD_MULTICASTENS4_14ComposedLayoutINS4_7SwizzleILi2ELi4ELi3EEENS4_18smem_ptr_flag_bitsILi8EEENSW_INS5_IJNSA_ILi8EEESG_EEENS5_IJSG_SB_EEEEEEEvNS4_8identityENS4_13SM90_TMA_LOADES1E_vS1F_EENS_8epilogue10collective18CollectiveEpilogueINS1I_23Sm100TmaWarpSpecializedILi1ELi1ELi64ELb0ELb0EEEJSH_NS5_IJNSW_ISF_SB_EENSW_ISG_SB_EEEEESI_SJ_SI_SJ_NS1I_6fusion15FusionCallbacksIS1M_NS1Q_17LinearCombinationISI_fSI_fLNS_15FloatRoundStyleE2EEESH_S1P_JEEENS4_5SM1004TMEM4LOAD26SM100_TMEM_LOAD_32dp32b64xES1G_S1E_NS4_39AutoVectorizingCopyWithAssumedAlignmentILi128EEENS4_14SM90_TMA_STOREES1E_S21_S21_EEEvvEEEEvNT_6ParamsE)
        /*0038*/ 	.word	0x00000000


	//----- nvinfo : EIATTR_MIN_STACK_SIZE
	.align		4
.L_27:
        /*003c*/ 	.byte	0x04, 0x12
        /*003e*/ 	.short	(.L_29 - .L_28)
	.align		4
.L_28:
        /*0040*/ 	.word	index@(_ZN7cutlass13device_kernelINS_4gemm6kernel13GemmUniversalIN4cute5tupleIJiiiiEEENS1_10collective13CollectiveMmaINS1_35MainloopSm100TmaUmmaWarpSpecializedILi17ELi2ELi4ENS5_IJNS4_1CILi1EEENSA_ILi2EEESB_EEEEENS5_IJNSA_ILi128EEENSA_ILi64EEESG_EEENS_12float_e5m2_tENS5_IJlSB_lEEESI_SJ_NS4_8TiledMMAINS4_8MMA_AtomIJNS4_10MMA_TraitsINS4_19SM100_MMA_F8F6F4_SSEJSI_SI_fSF_SG_NS4_17integral_constantINS4_4UMMA5MajorELSQ_0EEESR_NSO_INSP_7ScaleInELSS_0EEEST_EEEEEENS4_6LayoutINS5_IJSB_SB_SB_EEENS5_IJNSA_ILi0EEESY_SY_EEEEENS5_IJNS4_10UnderscoreES11_S11_EEEEENS4_23SM90_TMA_LOAD_MULTICASTENS4_14ComposedLayoutINS4_7SwizzleILi2ELi4ELi3EEENS4_18smem_ptr_flag_bitsILi8EEENSW_INS5_IJNSA_ILi8EEESG_EEENS5_IJSG_SB_EEEEEEEvNS4_8identityENS4_13SM90_TMA_LOADES1E_vS1F_EENS_8epilogue10collective18CollectiveEpilogueINS1I_23Sm100TmaWarpSpecializedILi1ELi1ELi64ELb0ELb0EEEJSH_NS5_IJNSW_ISF_SB_EENSW_ISG_SB_EEEEESI_SJ_SI_SJ_NS1I_6fusion15FusionCallbacksIS1M_NS1Q_17LinearCombinationISI_fSI_fLNS_15FloatRoundStyleE2EEESH_S1P_JEEENS4_5SM1004TMEM4LOAD26SM100_TMEM_LOAD_32dp32b64xES1G_S1E_NS4_39AutoVectorizingCopyWithAssumedAlignmentILi128EEENS4_14SM90_TMA_STOREES1E_S21_S21_EEEvvEEEEvNT_6ParamsE)
        /*0044*/ 	.word	0x00000000
.L_29:


//--------------------- .nv.compat                --------------------------
	.section	.nv.compat,"",@"SHT_CUDA_COMPAT_INFO"
	.align	4
        /*0000*/ 	.byte	0x02, 0x09, 0x01, 0x00, 0x02, 0x02, 0x02, 0x00, 0x02, 0x05, 0x05, 0x00, 0x03, 0x07, 0x01, 0x01
        /*0010*/ 	.byte	0x02, 0x03, 0x01, 0x00, 0x02, 0x06, 0x01, 0x00, 0x04, 0x0b, 0x08, 0x00, 0x09, 0x00, 0x00, 0x00
        /*0020*/ 	.byte	0x00, 0x00, 0x00, 0x00


//--------------------- .nv.info._ZN7cutlass13device_kernelINS_4gemm6kernel13GemmUniversalIN4cute5tupleIJiiiiEEENS1_10collective13CollectiveMmaINS1_35MainloopSm100TmaUmmaWarpSpecializedILi17ELi2ELi4ENS5_IJNS4_1CILi1EEENSA_ILi2EEESB_EEEEENS5_IJNSA_ILi128EEENSA_ILi64EEESG_EEENS_12float_e5m2_tENS5_IJlSB_lEEESI_SJ_NS4_8TiledMMAINS4_8MMA_AtomIJNS4_10MMA_TraitsINS4_19SM100_MMA_F8F6F4_SSEJSI_SI_fSF_SG_NS4_17integral_constantINS4_4UMMA5MajorELSQ_0EEESR_NSO_INSP_7ScaleInELSS_0EEEST_EEEEEENS4_6LayoutINS5_IJSB_SB_SB_EEENS5_IJNSA_ILi0EEESY_SY_EEEEENS5_IJNS4_10UnderscoreES11_S11_EEEEENS4_23SM90_TMA_LOAD_MULTICASTENS4_14ComposedLayoutINS4_7SwizzleILi2ELi4ELi3EEENS4_18smem_ptr_flag_bitsILi8EEENSW_INS5_IJNSA_ILi8EEESG_EEENS5_IJSG_SB_EEEEEEEvNS4_8identityENS4_13SM90_TMA_LOADES1E_vS1F_EENS_8epilogue10collective18CollectiveEpilogueINS1I_23Sm100TmaWarpSpecializedILi1ELi1ELi64ELb0ELb0EEEJSH_NS5_IJNSW_ISF_SB_EENSW_ISG_SB_EEEEESI_SJ_SI_SJ_NS1I_6fusion15FusionCallbacksIS1M_NS1Q_17LinearCombinationISI_fSI_fLNS_15FloatRoundStyleE2EEESH_S1P_JEEENS4_5SM1004TMEM4LOAD26SM100_TMEM_LOAD_32dp32b64xES1G_S1E_NS4_39AutoVectorizingCopyWithAssumedAlignmentILi128EEENS4_14SM90_TMA_STOREES1E_S21_S21_EEEvvEEEEvNT_6ParamsE --------------------------
	.section	.nv.info._ZN7cutlass13device_kernelINS_4gemm6kernel13GemmUniversalIN4cute5tupleIJiiiiEEENS1_10collective13CollectiveMmaINS1_35MainloopSm100TmaUmmaWarpSpecializedILi17ELi2ELi4ENS5_IJNS4_1CILi1EEENSA_ILi2EEESB_EEEEENS5_IJNSA_ILi128EEENSA_ILi64EEESG_EEENS_12float_e5m2_tENS5_IJlSB_lEEESI_SJ_NS4_8TiledMMAINS4_8MMA_AtomIJNS4_10MMA_TraitsINS4_19SM100_MMA_F8F6F4_SSEJSI_SI_fSF_SG_NS4_17integral_constantINS4_4UMMA5MajorELSQ_0EEESR_NSO_INSP_7ScaleInELSS_0EEEST_EEEEEENS4_6LayoutINS5_IJSB_SB_SB_EEENS5_IJNSA_ILi0EEESY_SY_EEEEENS5_IJNS4_10UnderscoreES11_S11_EEEEENS4_23SM90_TMA_LOAD_MULTICASTENS4_14ComposedLayoutINS4_7SwizzleILi2ELi4ELi3EEENS4_18smem_ptr_flag_bitsILi8EEENSW_INS5_IJNSA_ILi8EEESG_EEENS5_IJSG_SB_EEEEEEEvNS4_8identityENS4_13SM90_TMA_LOADES1E_vS1F_EENS_8epilogue10collective18CollectiveEpilogueINS1I_23Sm100TmaWarpSpecializedILi1ELi1ELi64ELb0ELb0EEEJSH_NS5_IJNSW_ISF_SB_EENSW_ISG_SB_EEEEESI_SJ_SI_SJ_NS1I_6fusion15FusionCallbacksIS1M_NS1Q_17LinearCombinationISI_fSI_fLNS_15FloatRoundStyleE2EEESH_S1P_JEEENS4_5SM1004TMEM4LOAD26SM100_TMEM_LOAD_32dp32b64xES1G_S1E_NS4_39AutoVectorizingCopyWithAssumedAlignmentILi128EEENS4_14SM90_TMA_STOREES1E_S21_S21_EEEvvEEEEvNT_6ParamsE,"",@"SHT_CUDA_INFO"
	.sectionflags	@""
	.align	4


	//----- nvinfo : EIATTR_CUDA_API_VERSION
	.align		4
        /*0000*/ 	.byte	0x04, 0x37
        /*0002*/ 	.short	(.L_31 - .L_30)
.L_30:
        /*0004*/ 	.word	0x00000082


	//----- nvinfo : EIATTR_KPARAM_INFO
	.align		4
.L_31:
        /*0008*/ 	.byte	0x04, 0x17
        /*000a*/ 	.short	(.L_33 - .L_32)
.L_32:
        /*000c*/ 	.word	0x00000000
        /*0010*/ 	.short	0x0000
        /*0012*/ 	.short	0x0000
        /*0014*/ 	.byte	0x00, 0xf0, 0x01, 0x20


	//----- nvinfo : EIATTR_AT_ENTRY_FRAGMENTS
	.align		4
.L_33:
        /*0018*/ 	.byte	0x04, 0x4f
        /*001a*/ 	.short	(.L_35 - .L_34)


	//   ....[0]....
.L_34:
        /*001c*/ 	.word	0x00000006


	//----- nvinfo : EIATTR_RESERVED_SMEM_USED
	.align		4
.L_35:
        /*0020*/ 	.byte	0x01, 0x41
	.zero		2


	//----- nvinfo : EIATTR_SPARSE_MMA_MASK
	.align		4
        /*0024*/ 	.byte	0x03, 0x50
        /*0026*/ 	.short	0x0000


	//----- nvinfo : EIATTR_TCGEN05_1CTA_USED
	.align		4
        /*0028*/ 	.byte	0x01, 0x51
	.zero		2


	//----- nvinfo : EIATTR_MAXREG_COUNT
	.align		4
        /*002c*/ 	.byte	0x03, 0x1b
        /*002e*/ 	.short	0x00ff


	//----- nvinfo : EIATTR_NUM_BARRIERS
	.align		4
        /*0030*/ 	.byte	0x02, 0x4c
        /*0032*/ 	.byte	0x07
	.zero		1


	//----- nvinfo : EIATTR_EXTERNS
	.align		4
        /*0034*/ 	.byte	0x04, 0x0f
        /*0036*/ 	.short	(.L_37 - .L_36)


	//   ....[0]....
	.align		4
.L_36:
        /*0038*/ 	.word	index@(__assertfail)


	//----- nvinfo : EIATTR_MERCURY_ISA_VERSION
	.align		4
.L_37:
        /*003c*/ 	.byte	0x03, 0x5f
        /*003e*/ 	.short	0x0101


	//----- nvinfo : EIATTR_INT_WARP_WIDE_INSTR_OFFSETS
	.align		4
        /*0040*/ 	.byte	0x04, 0x31
        /*0042*/ 	.short	(.L_39 - .L_38)


	//   ....[0]....
.L_38:
        /*0044*/ 	.word	0x000043d0


	//   ....[1]....
        /*0048*/ 	.word	0x00004400


	//   ....[2]....
        /*004c*/ 	.word	0x00004420


	//   ....[3]....
        /*0050*/ 	.word	0x00004f50


	//   ....[4]....
        /*0054*/ 	.word	0x00005000


	//----- nvinfo : EIATTR_COOP_GROUP_MASK_REGIDS
	.align		4
.L_39:
        /*0058*/ 	.byte	0x04, 0x29
        /*005a*/ 	.short	(.L_41 - .L_40)


	//   ....[0]....
.L_40:
        /*005c*/ 	.word	0xffffffff


	//   ....[1]....
        /*0060*/ 	.word	0xffffffff


	//   ....[2]....
        /*0064*/ 	.word	0xffffffff


	//   ....[3]....
        /*0068*/ 	.word	0xffffffff


	//   ....[4]....
        /*006c*/ 	.word	0xffffffff


	//   ....[5]....
        /*0070*/ 	.word	0xffffffff


	//   ....[6]....
        /*0074*/ 	.word	0xffffffff


	//   ....[7]....
        /*0078*/ 	.word	0xffffffff


	//   ....[8]....
        /*007c*/ 	.word	0xffffffff


	//   ....[9]....
        /*0080*/ 	.word	0xffffffff


	//   ....[10]....
        /*0084*/ 	.word	0xffffffff


	//   ....[11]....
        /*0088*/ 	.word	0xffffffff


	//   ....[12]....
        /*008c*/ 	.word	0xffffffff


	//   ....[13]....
        /*0090*/ 	.word	0xffffffff


	//----- nvinfo : EIATTR_COOP_GROUP_INSTR_OFFSETS
	.align		4
.L_41:
        /*0094*/ 	.byte	0x04, 0x28
        /*0096*/ 	.short	(.L_43 - .L_42)


	//   ....[0]....
.L_42:
        /*0098*/ 	.word	0x00000080


	//   ....[1]....
        /*009c*/ 	.word	0x000004e0


	//   ....[2]....
        /*00a0*/ 	.word	0x00000860


	//   ....[3]....
        /*00a4*/ 	.word	0x000009a0


	//   ....[4]....
        /*00a8*/ 	.word	0x00000aa0


	//   ....[5]....
        /*00ac*/ 	.word	0x00000c10


	//   ....[6]....
        /*00b0*/ 	.word	0x00000db0


	//   ....[7]....
        /*00b4*/ 	.word	0x00000f60


	//   ....[8]....
        /*00b8*/ 	.word	0x00002110


	//   ....[9]....
        /*00bc*/ 	.word	0x00003700


	//   ....[10]....
        /*00c0*/ 	.word	0x00003910


	//   ....[11]....
        /*00c4*/ 	.word	0x00003940


	//   ....[12]....
        /*00c8*/ 	.word	0x000042b0


	//   ....[13]....
        /*00cc*/ 	.word	0x000044e0


	//----- nvinfo : EIATTR_VRC_CTA_INIT_COUNT
	.align		4
.L_43:
        /*00d0*/ 	.byte	0x02, 0x4a
        /*00d2*/ 	.byte	0x80
	.zero		1


	//----- nvinfo : EIATTR_SYSCALL_OFFSETS
	.align		4
        /*00d4*/ 	.byte	0x04, 0x46
        /*00d6*/ 	.short	(.L_45 - .L_44)


	//   ....[0]....
.L_44:
        /*00d8*/ 	.word	0x00005b40


	//   ....[1]....
        /*00dc*/ 	.word	0x00005c80


	//   ....[2]....
        /*00e0*/ 	.word	0x00006440


	//----- nvinfo : EIATTR_MBARRIER_INSTR_OFFSETS
	.align		4
.L_45:
        /*00e4*/ 	.byte	0x04, 0x39
        /*00e6*/ 	.short	(.L_47 - .L_46)


	//   ....[0]....
.L_46:
        /*00e8*/ 	.word	0x00000620
        /*00ec*/ 	.word	0x000000ff
        /*00f0*/ 	.word	0x00000000
        /*00f4*/ 	.short	0x0100
        /*00f6*/ 	.byte	0x04
	.zero		1


	//   ....[1]....
        /*00f8*/ 	.word	0x00000630
        /*00fc*/ 	.word	0x000000ff
        /*0100*/ 	.word	0x00000088
        /*0104*/ 	.short	0x0100
        /*0106*/ 	.byte	0x04
	.zero		1


	//   ....[2]....
        /*0108*/ 	.word	0x00000640
        /*010c*/ 	.word	0x000000ff
        /*0110*/ 	.word	0x00000008
        /*0114*/ 	.short	0x0100
        /*0116*/ 	.byte	0x04
	.zero		1


	//   ....[3]....
        /*0118*/ 	.word	0x00000650
        /*011c*/ 	.word	0x000000ff
        /*0120*/ 	.word	0x00000090
        /*0124*/ 	.short	0x0100
        /*0126*/ 	.byte	0x04
	.zero		1


	//   ....[4]....
        /*0128*/ 	.word	0x00000660
        /*012c*/ 	.word	0x000000ff
        /*0130*/ 	.word	0x00000010
        /*0134*/ 	.short	0x0100
        /*0136*/ 	.byte	0x04
	.zero		1


	//   ....[5]....
        /*0138*/ 	.word	0x00000670
        /*013c*/ 	.word	0x000000ff
        /*0140*/ 	.word	0x00000098
        /*0144*/ 	.short	0x0100
        /*0146*/ 	.byte	0x04
	.zero		1


	//   ....[6]....
        /*0148*/ 	.word	0x00000680
        /*014c*/ 	.word	0x000000ff
        /*0150*/ 	.word	0x00000018
        /*0154*/ 	.short	0x0100
        /*0156*/ 	.byte	0x04
	.zero		1


	//   ....[7]....
        /*0158*/ 	.word	0x00000690
        /*015c*/ 	.word	0x000000ff
        /*0160*/ 	.word	0x000000a0
        /*0164*/ 	.short	0x0100
        /*0166*/ 	.byte	0x04
	.zero		1


	//   ....[8]....
        /*0168*/ 	.word	0x000006a0
        /*016c*/ 	.word	0x000000ff
        /*0170*/ 	.word	0x00000020
        /*0174*/ 	.short	0x0100
        /*0176*/ 	.byte	0x04
	.zero		1


	//   ....[9]....
        /*0178*/ 	.word	0x000006b0
        /*017c*/ 	.word	0x000000ff
        /*0180*/ 	.word	0x000000a8
        /*0184*/ 	.short	0x0100
        /*0186*/ 	.byte	0x04
	.zero		1


	//   ....[10]....
        /*0188*/ 	.word	0x000006c0
        /*018c*/ 	.word	0x000000ff
        /*0190*/ 	.word	0x00000028
        /*0194*/ 	.short	0x0100
        /*0196*/ 	.byte	0x04
	.zero		1


	//   ....[11]....
        /*0198*/ 	.word	0x000006d0
        /*019c*/ 	.word	0x000000ff
        /*01a0*/ 	.word	0x000000b0
        /*01a4*/ 	.short	0x0100
        /*01a6*/ 	.byte	0x04
	.zero		1


	//   ....[12]....
        /*01a8*/ 	.word	0x000006e0
        /*01ac*/ 	.word	0x000000ff
        /*01b0*/ 	.word	0x00000030
        /*01b4*/ 	.short	0x0100
        /*01b6*/ 	.byte	0x04
	.zero		1


	//   ....[13]....
        /*01b8*/ 	.word	0x000006f0
        /*01bc*/ 	.word	0x000000ff
        /*01c0*/ 	.word	0x000000b8
        /*01c4*/ 	.short	0x0100
        /*01c6*/ 	.byte	0x04
	.zero		1


	//   ....[14]....
        /*01c8*/ 	.word	0x00000700
        /*01cc*/ 	.word	0x000000ff
        /*01d0*/ 	.word	0x00000038
        /*01d4*/ 	.short	0x0100
        /*01d6*/ 	.byte	0x04
	.zero		1


	//   ....[15]....
        /*01d8*/ 	.word	0x00000710
        /*01dc*/ 	.word	0x000000ff
        /*01e0*/ 	.word	0x000000c0
        /*01e4*/ 	.short	0x0100
        /*01e6*/ 	.byte	0x04
	.zero		1


	//   ....[16]....
        /*01e8*/ 	.word	0x00000720
        /*01ec*/ 	.word	0x000000ff
        /*01f0*/ 	.word	0x00000040
        /*01f4*/ 	.short	0x0100
        /*01f6*/ 	.byte	0x04
	.zero		1


	//   ....[17]....
        /*01f8*/ 	.word	0x00000730
        /*01fc*/ 	.word	0x000000ff
        /*0200*/ 	.word	0x000000c8
        /*0204*/ 	.short	0x0100
        /*0206*/ 	.byte	0x04
	.zero		1


	//   ....[18]....
        /*0208*/ 	.word	0x00000740
        /*020c*/ 	.word	0x000000ff
        /*0210*/ 	.word	0x00000048
        /*0214*/ 	.short	0x0100
        /*0216*/ 	.byte	0x04
	.zero		1


	//   ....[19]....
        /*0218*/ 	.word	0x00000750
        /*021c*/ 	.word	0x000000ff
        /*0220*/ 	.word	0x000000d0
        /*0224*/ 	.short	0x0100
        /*0226*/ 	.byte	0x04
	.zero		1


	//   ....[20]....
        /*0228*/ 	.word	0x00000760
        /*022c*/ 	.word	0x000000ff
        /*0230*/ 	.word	0x00000050
        /*0234*/ 	.short	0x0100
        /*0236*/ 	.byte	0x04
	.zero		1


	//   ....[21]....
        /*0238*/ 	.word	0x00000770
        /*023c*/ 	.word	0x000000ff
        /*0240*/ 	.word	0x000000d8
        /*0244*/ 	.short	0x0100
        /*0246*/ 	.byte	0x04
	.zero		1


	//   ....[22]....
        /*0248*/ 	.word	0x00000780
        /*024c*/ 	.word	0x000000ff
        /*0250*/ 	.word	0x00000058
        /*0254*/ 	.short	0x0100
        /*0256*/ 	.byte	0x04
	.zero		1


	//   ....[23]....
        /*0258*/ 	.word	0x00000790
        /*025c*/ 	.word	0x000000ff
        /*0260*/ 	.word	0x000000e0
        /*0264*/ 	.short	0x0100
        /*0266*/ 	.byte	0x04
	.zero		1


	//   ....[24]....
        /*0268*/ 	.word	0x000007a0
        /*026c*/ 	.word	0x000000ff
        /*0270*/ 	.word	0x00000060
        /*0274*/ 	.short	0x0100
        /*0276*/ 	.byte	0x04
	.zero		1


	//   ....[25]....
        /*0278*/ 	.word	0x000007b0
        /*027c*/ 	.word	0x000000ff
        /*0280*/ 	.word	0x000000e8
        /*0284*/ 	.short	0x0100
        /*0286*/ 	.byte	0x04
	.zero		1


	//   ....[26]....
        /*0288*/ 	.word	0x000007c0
        /*028c*/ 	.word	0x000000ff
        /*0290*/ 	.word	0x00000068
        /*0294*/ 	.short	0x0100
        /*0296*/ 	.byte	0x04
	.zero		1


	//   ....[27]....
        /*0298*/ 	.word	0x000007d0
        /*029c*/ 	.word	0x000000ff
        /*02a0*/ 	.word	0x000000f0
        /*02a4*/ 	.short	0x0100
        /*02a6*/ 	.byte	0x04
	.zero		1


	//   ....[28]....
        /*02a8*/ 	.word	0x000007e0
        /*02ac*/ 	.word	0x000000ff
        /*02b0*/ 	.word	0x00000070
        /*02b4*/ 	.short	0x0100
        /*02b6*/ 	.byte	0x04
	.zero		1


	//   ....[29]....
        /*02b8*/ 	.word	0x000007f0
        /*02bc*/ 	.word	0x000000ff
        /*02c0*/ 	.word	0x000000f8
        /*02c4*/ 	.short	0x0100
        /*02c6*/ 	.byte	0x04
	.zero		1


	//   ....[30]....
        /*02c8*/ 	.word	0x00000800
        /*02cc*/ 	.word	0x000000ff
        /*02d0*/ 	.word	0x00000078
        /*02d4*/ 	.short	0x0100
        /*02d6*/ 	.byte	0x04
	.zero		1


	//   ....[31]....
        /*02d8*/ 	.word	0x00000810
        /*02dc*/ 	.word	0x000000ff
        /*02e0*/ 	.word	0x00000100
        /*02e4*/ 	.short	0x0100
        /*02e6*/ 	.byte	0x04
	.zero		1


	//   ....[32]....
        /*02e8*/ 	.word	0x00000820
        /*02ec*/ 	.word	0x000000ff
        /*02f0*/ 	.word	0x00000080
        /*02f4*/ 	.short	0x0100
        /*02f6*/ 	.byte	0x04
	.zero		1


	//   ....[33]....
        /*02f8*/ 	.word	0x00000830
        /*02fc*/ 	.word	0x000000ff
        /*0300*/ 	.word	0x00000108
        /*0304*/ 	.short	0x0100
        /*0306*/ 	.byte	0x04
	.zero		1


	//   ....[34]....
        /*0308*/ 	.word	0x00000970
        /*030c*/ 	.word	0x000000ff
        /*0310*/ 	.word	0x00000110
        /*0314*/ 	.short	0x0100
        /*0316*/ 	.byte	0x04
	.zero		1


	//   ....[35]....
        /*0318*/ 	.word	0x00000980
        /*031c*/ 	.word	0x000000ff
        /*0320*/ 	.word	0x00000118
        /*0324*/ 	.short	0x0100
        /*0326*/ 	.byte	0x04
	.zero		1


	//   ....[36]....
        /*0328*/ 	.word	0x00000a70
        /*032c*/ 	.word	0x000000ff
        /*0330*/ 	.word	0x00000120
        /*0334*/ 	.short	0x0100
        /*0336*/ 	.byte	0x06
	.zero		1


	//   ....[37]....
        /*0338*/ 	.word	0x00000a80
        /*033c*/ 	.word	0x000000ff
        /*0340*/ 	.word	0x00000128
        /*0344*/ 	.short	0x0100
        /*0346*/ 	.byte	0x06
	.zero		1


	//   ....[38]....
        /*0348*/ 	.word	0x00000bc0
        /*034c*/ 	.word	0x000000ff
        /*0350*/ 	.word	0x00000130
        /*0354*/ 	.short	0x0100
        /*0356*/ 	.byte	0x06
	.zero		1


	//   ....[39]....
        /*0358*/ 	.word	0x00000bd0
        /*035c*/ 	.word	0x000000ff
        /*0360*/ 	.word	0x00000140
        /*0364*/ 	.short	0x0100
        /*0366*/ 	.byte	0x06
	.zero		1


	//   ....[40]....
        /*0368*/ 	.word	0x00000be0
        /*036c*/ 	.word	0x000000ff
        /*0370*/ 	.word	0x00000138
        /*0374*/ 	.short	0x0100
        /*0376*/ 	.byte	0x06
	.zero		1


	//   ....[41]....
        /*0378*/ 	.word	0x00000bf0
        /*037c*/ 	.word	0x000000ff
        /*0380*/ 	.word	0x00000148
        /*0384*/ 	.short	0x0100
        /*0386*/ 	.byte	0x06
	.zero		1


	//   ....[42]....
        /*0388*/ 	.word	0x00000d20
        /*038c*/ 	.word	0x000000ff
        /*0390*/ 	.word	0x00000150
        /*0394*/ 	.short	0x0100
        /*0396*/ 	.byte	0x04
	.zero		1


	//   ....[43]....
        /*0398*/ 	.word	0x00000d30
        /*039c*/ 	.word	0x000000ff
        /*03a0*/ 	.word	0x00000170
        /*03a4*/ 	.short	0x0100
        /*03a6*/ 	.byte	0x04
	.zero		1


	//   ....[44]....
        /*03a8*/ 	.word	0x00000d40
        /*03ac*/ 	.word	0x000000ff
        /*03b0*/ 	.word	0x00000158
        /*03b4*/ 	.short	0x0100
        /*03b6*/ 	.byte	0x04
	.zero		1


	//   ....[45]....
        /*03b8*/ 	.word	0x00000d50
        /*03bc*/ 	.word	0x000000ff
        /*03c0*/ 	.word	0x00000178
        /*03c4*/ 	.short	0x0100
        /*03c6*/ 	.byte	0x04
	.zero		1


	//   ....[46]....
        /*03c8*/ 	.word	0x00000d60
        /*03cc*/ 	.word	0x000000ff
        /*03d0*/ 	.word	0x00000160
        /*03d4*/ 	.short	0x0100
        /*03d6*/ 	.byte	0x04
	.zero		1


	//   ....[47]....
        /*03d8*/ 	.word	0x00000d70
        /*03dc*/ 	.word	0x000000ff
        /*03e0*/ 	.word	0x00000180
        /*03e4*/ 	.short	0x0100
        /*03e6*/ 	.byte	0x04
	.zero		1


	//   ....[48]....
        /*03e8*/ 	.word	0x00000d80
        /*03ec*/ 	.word	0x000000ff
        /*03f0*/ 	.word	0x00000168
        /*03f4*/ 	.short	0x0100
        /*03f6*/ 	.byte	0x04
	.zero		1


	//   ....[49]....
        /*03f8*/ 	.word	0x00000d90
        /*03fc*/ 	.word	0x000000ff
        /*0400*/ 	.word	0x00000188
        /*0404*/ 	.short	0x0100
        /*0406*/ 	.byte	0x04
	.zero		1


	//   ....[50]....
        /*0408*/ 	.word	0x00000e80
        /*040c*/ 	.word	0x000000ff
        /*0410*/ 	.word	0x00000190
        /*0414*/ 	.short	0x0100
        /*0416*/ 	.byte	0x04
	.zero		1


	//   ....[51]....
        /*0418*/ 	.word	0x00000e90
        /*041c*/ 	.word	0x000000ff
        /*0420*/ 	.word	0x000001a0
        /*0424*/ 	.short	0x0100
        /*0426*/ 	.byte	0x04
	.zero		1


	//   ....[52]....
        /*0428*/ 	.word	0x00000ea0
        /*042c*/ 	.word	0x000000ff
        /*0430*/ 	.word	0x00000198
        /*0434*/ 	.short	0x0100
        /*0436*/ 	.byte	0x04
	.zero		1


	//   ....[53]....
        /*0438*/ 	.word	0x00000eb0
        /*043c*/ 	.word	0x000000ff
        /*0440*/ 	.word	0x000001a8
        /*0444*/ 	.short	0x0100
        /*0446*/ 	.byte	0x04
	.zero		1


	//   ....[54]....
        /*0448*/ 	.word	0x000019c0
        /*044c*/ 	.word	0x00000000
        /*0450*/ 	.word	0x000001a0
        /*0454*/ 	.short	0x010a
        /*0456*/ 	.byte	0xff
	.zero		1


	//   ....[55]....
        /*0458*/ 	.word	0x000019f0
        /*045c*/ 	.word	0x00000000
        /*0460*/ 	.word	0x00000190
        /*0464*/ 	.short	0x0101
        /*0466*/ 	.byte	0xff
	.zero		1


	//   ....[56]....
        /*0468*/ 	.word	0x00001aa0
        /*046c*/ 	.word	0x000000ff
        /*0470*/ 	.word	0x00000088
        /*0474*/ 	.short	0x010a
        /*0476*/ 	.byte	0x04
	.zero		1


	//   ....[57]....
        /*0478*/ 	.word	0x00001b20
        /*047c*/ 	.word	0x000000ff
        /*0480*/ 	.word	0x00000088
        /*0484*/ 	.short	0x010a
        /*0486*/ 	.byte	0x21
	.zero		1


	//   ....[58]....
        /*0488*/ 	.word	0x00001cb0
        /*048c*/ 	.word	0x000000ff
        /*0490*/ 	.word	0x00000088
        /*0494*/ 	.short	0x010a
        /*0496*/ 	.byte	0x08
	.zero		1


	//   ....[59]....
        /*0498*/ 	.word	0x00001dd0
        /*049c*/ 	.word	0x000000ff
        /*04a0*/ 	.word	0x00000128
        /*04a4*/ 	.short	0x0101
        /*04a6*/ 	.byte	0x07
	.zero		1


	//   ....[60]....
        /*04a8*/ 	.word	0x00001df0
        /*04ac*/ 	.word	0x000000ff
        /*04b0*/ 	.word	0x00000088
        /*04b4*/ 	.short	0x010a
        /*04b6*/ 	.byte	0x04
	.zero		1


	//   ....[61]....
        /*04b8*/ 	.word	0x00001e70
        /*04bc*/ 	.word	0x000000ff
        /*04c0*/ 	.word	0x00000088
        /*04c4*/ 	.short	0x010a
        /*04c6*/ 	.byte	0x11
	.zero		1


	//   ....[62]....
        /*04c8*/ 	.word	0x00002000
        /*04cc*/ 	.word	0x000000ff
        /*04d0*/ 	.word	0x00000088
        /*04d4*/ 	.short	0x010a
        /*04d6*/ 	.byte	0x06
	.zero		1


	//   ....[63]....
        /*04d8*/ 	.word	0x00002140
        /*04dc*/ 	.word	0x00000003
        /*04e0*/ 	.word	0x00000130
        /*04e4*/ 	.short	0x010a
        /*04e6*/ 	.byte	0xff
	.zero		1


	//   ....[64]....
        /*04e8*/ 	.word	0x00002290
        /*04ec*/ 	.word	0x00000000
        /*04f0*/ 	.word	0x00000000
        /*04f4*/ 	.short	0x0101
        /*04f6*/ 	.byte	0xff
	.zero		1


	//   ....[65]....
        /*04f8*/ 	.word	0x00002830
        /*04fc*/ 	.word	0x000000ff
        /*0500*/ 	.word	0x00000000
        /*0504*/ 	.short	0x010a
        /*0506*/ 	.byte	0x04
	.zero		1


	//   ....[66]....
        /*0508*/ 	.word	0x000028c0
        /*050c*/ 	.word	0x000000ff
        /*0510*/ 	.word	0x00000000
        /*0514*/ 	.short	0x010a
        /*0516*/ 	.byte	0x05
	.zero		1


	//   ....[67]....
        /*0518*/ 	.word	0x00002950
        /*051c*/ 	.word	0x000000ff
        /*0520*/ 	.word	0x00000000
        /*0524*/ 	.short	0x010a
        /*0526*/ 	.byte	0x05
	.zero		1


	//   ....[68]....
        /*0528*/ 	.word	0x000029e0
        /*052c*/ 	.word	0x000000ff
        /*0530*/ 	.word	0x00000000
        /*0534*/ 	.short	0x010a
        /*0536*/ 	.byte	0x05
	.zero		1


	//   ....[69]....
        /*0538*/ 	.word	0x00002a70
        /*053c*/ 	.word	0x000000ff
        /*0540*/ 	.word	0x00000000
        /*0544*/ 	.short	0x010a
        /*0546*/ 	.byte	0x05
	.zero		1


	//   ....[70]....
        /*0548*/ 	.word	0x00002b00
        /*054c*/ 	.word	0x000000ff
        /*0550*/ 	.word	0x00000000
        /*0554*/ 	.short	0x010a
        /*0556*/ 	.byte	0x05
	.zero		1


	//   ....[71]....
        /*0558*/ 	.word	0x00002b90
        /*055c*/ 	.word	0x000000ff
        /*0560*/ 	.word	0x00000000
        /*0564*/ 	.short	0x010a
        /*0566*/ 	.byte	0x05
	.zero		1


	//   ....[72]....
        /*0568*/ 	.word	0x00002c20
        /*056c*/ 	.word	0x000000ff
        /*0570*/ 	.word	0x00000000
        /*0574*/ 	.short	0x010a
        /*0576*/ 	.byte	0x05
	.zero		1


	//   ....[73]....
        /*0578*/ 	.word	0x00002cb0
        /*057c*/ 	.word	0x000000ff
        /*0580*/ 	.word	0x00000000
        /*0584*/ 	.short	0x010a
        /*0586*/ 	.byte	0x05
	.zero		1


	//   ....[74]....
        /*0588*/ 	.word	0x00002d40
        /*058c*/ 	.word	0x000000ff
        /*0590*/ 	.word	0x00000000
        /*0594*/ 	.short	0x010a
        /*0596*/ 	.byte	0x05
	.zero		1


	//   ....[75]....
        /*0598*/ 	.word	0x00002dd0
        /*059c*/ 	.word	0x000000ff
        /*05a0*/ 	.word	0x00000000
        /*05a4*/ 	.short	0x010a
        /*05a6*/ 	.byte	0x05
	.zero		1


	//   ....[76]....
        /*05a8*/ 	.word	0x00002e60
        /*05ac*/ 	.word	0x000000ff
        /*05b0*/ 	.word	0x00000000
        /*05b4*/ 	.short	0x010a
        /*05b6*/ 	.byte	0x05
	.zero		1


	//   ....[77]....
        /*05b8*/ 	.word	0x00002ef0
        /*05bc*/ 	.word	0x000000ff
        /*05c0*/ 	.word	0x00000000
        /*05c4*/ 	.short	0x010a
        /*05c6*/ 	.byte	0x05
	.zero		1


	//   ....[78]....
        /*05c8*/ 	.word	0x00002f80
        /*05cc*/ 	.word	0x000000ff
        /*05d0*/ 	.word	0x00000000
        /*05d4*/ 	.short	0x010a
        /*05d6*/ 	.byte	0x05
	.zero		1


	//   ....[79]....
        /*05d8*/ 	.word	0x00003010
        /*05dc*/ 	.word	0x000000ff
        /*05e0*/ 	.word	0x00000000
        /*05e4*/ 	.short	0x010a
        /*05e6*/ 	.byte	0x05
	.zero		1


	//   ....[80]....
        /*05e8*/ 	.word	0x000030a0
        /*05ec*/ 	.word	0x000000ff
        /*05f0*/ 	.word	0x00000000
        /*05f4*/ 	.short	0x010a
        /*05f6*/ 	.byte	0x05
	.zero		1


	//   ....[81]....
        /*05f8*/ 	.word	0x00003140
        /*05fc*/ 	.word	0x00000000
        /*0600*/ 	.word	0x00000000
        /*0604*/ 	.short	0x010a
        /*0606*/ 	.byte	0xff
	.zero		1


	//   ....[82]....
        /*0608*/ 	.word	0x00003260
        /*060c*/ 	.word	0x00000002
        /*0610*/ 	.word	0x00000190
        /*0614*/ 	.short	0x010a
        /*0616*/ 	.byte	0xff
	.zero		1


	//   ....[83]....
        /*0618*/ 	.word	0x000032d0
        /*061c*/ 	.word	0x00000002
        /*0620*/ 	.word	0x00000000
        /*0624*/ 	.short	0x0101
        /*0626*/ 	.byte	0xff
	.zero		1


	//   ....[84]....
        /*0628*/ 	.word	0x000032f0
        /*062c*/ 	.word	0x000000ff
        /*0630*/ 	.word	0x00000140
        /*0634*/ 	.short	0x010a
        /*0636*/ 	.byte	0x04
	.zero		1


	//   ....[85]....
        /*0638*/ 	.word	0x00003410
        /*063c*/ 	.word	0x00000002
        /*0640*/ 	.word	0x00000130
        /*0644*/ 	.short	0x010a
        /*0646*/ 	.byte	0xff
	.zero		1


	//   ....[86]....
        /*0648*/ 	.word	0x00003510
        /*064c*/ 	.word	0x00000002
        /*0650*/ 	.word	0x00000000
        /*0654*/ 	.short	0x0101
        /*0656*/ 	.byte	0xff
	.zero		1


	//   ....[87]....
        /*0658*/ 	.word	0x000035a0
        /*065c*/ 	.word	0x000000ff
        /*0660*/ 	.word	0x00000140
        /*0664*/ 	.short	0x0106
        /*0666*/ 	.byte	0x04
	.zero		1


	//   ....[88]....
        /*0668*/ 	.word	0x000035c0
        /*066c*/ 	.word	0x000000ff
        /*0670*/ 	.word	0x00000140
        /*0674*/ 	.short	0x010a
        /*0676*/ 	.byte	0x04
	.zero		1


	//   ....[89]....
        /*0678*/ 	.word	0x00003650
        /*067c*/ 	.word	0x000000ff
        /*0680*/ 	.word	0x00000140
        /*0684*/ 	.short	0x0106
        /*0686*/ 	.byte	0x07
	.zero		1


	//   ....[90]....
        /*0688*/ 	.word	0x00003690
        /*068c*/ 	.word	0x00000000
        /*0690*/ 	.word	0x00000140
        /*0694*/ 	.short	0x010a
        /*0696*/ 	.byte	0xff
	.zero		1


	//   ....[91]....
        /*0698*/ 	.word	0x00003ba0
        /*069c*/ 	.word	0x00000000
        /*06a0*/ 	.word	0x00000130
        /*06a4*/ 	.short	0x010a
        /*06a6*/ 	.byte	0xff
	.zero		1


	//   ....[92]....
        /*06a8*/ 	.word	0x00003cb0
        /*06ac*/ 	.word	0x00000003
        /*06b0*/ 	.word	0x00000000
        /*06b4*/ 	.short	0x0101
        /*06b6*/ 	.byte	0xff
	.zero		1


	//   ....[93]....
        /*06b8*/ 	.word	0x00003cc0
        /*06bc*/ 	.word	0x000000ff
        /*06c0*/ 	.word	0x00000000
        /*06c4*/ 	.short	0x010a
        /*06c6*/ 	.byte	0x04
	.zero		1


	//   ....[94]....
        /*06c8*/ 	.word	0x00003ce0
        /*06cc*/ 	.word	0x000000ff
        /*06d0*/ 	.word	0x00000170
        /*06d4*/ 	.short	0x010a
        /*06d6*/ 	.byte	0x16
	.zero		1


	//   ....[95]....
        /*06d8*/ 	.word	0x00003db0
        /*06dc*/ 	.word	0x000000ff
        /*06e0*/ 	.word	0x00000000
        /*06e4*/ 	.short	0x010a
        /*06e6*/ 	.byte	0x05
	.zero		1


	//   ....[96]....
        /*06e8*/ 	.word	0x00003ef0
        /*06ec*/ 	.word	0x000000ff
        /*06f0*/ 	.word	0x00000000
        /*06f4*/ 	.short	0x010a
        /*06f6*/ 	.byte	0x04
	.zero		1


	//   ....[97]....
        /*06f8*/ 	.word	0x000040e0
        /*06fc*/ 	.word	0x000000ff
        /*0700*/ 	.word	0x00000000
        /*0704*/ 	.short	0x010a
        /*0706*/ 	.byte	0x04
	.zero		1


	//   ....[98]....
        /*0708*/ 	.word	0x00004170
        /*070c*/ 	.word	0x000000ff
        /*0710*/ 	.word	0x00000000
        /*0714*/ 	.short	0x010a
        /*0716*/ 	.byte	0x05
	.zero		1


	//   ....[99]....
        /*0718*/ 	.word	0x00004200
        /*071c*/ 	.word	0x000000ff
        /*0720*/ 	.word	0x00000000
        /*0724*/ 	.short	0x010a
        /*0726*/ 	.byte	0x05
	.zero		1


	//   ....[100]....
        /*0728*/ 	.word	0x00004290
        /*072c*/ 	.word	0x000000ff
        /*0730*/ 	.word	0x00000000
        /*0734*/ 	.short	0x010a
        /*0736*/ 	.byte	0x04
	.zero		1


	//   ....[101]....
        /*0738*/ 	.word	0x00004730
        /*073c*/ 	.word	0x00000007
        /*0740*/ 	.word	0x00000130
        /*0744*/ 	.short	0x010a
        /*0746*/ 	.byte	0xff
	.zero		1


	//   ....[102]....
        /*0748*/ 	.word	0x000048a0
        /*074c*/ 	.word	0x00000000
        /*0750*/ 	.word	0x00000000
        /*0754*/ 	.short	0x0101
        /*0756*/ 	.byte	0xff
	.zero		1


	//   ....[103]....
        /*0758*/ 	.word	0x00004d10
        /*075c*/ 	.word	0x000000ff
        /*0760*/ 	.word	0x00000128
        /*0764*/ 	.short	0x010a
        /*0766*/ 	.byte	0x11
	.zero		1


	//   ....[104]....
        /*0768*/ 	.word	0x00004e90
        /*076c*/ 	.word	0x000000ff
        /*0770*/ 	.word	0x00000118
        /*0774*/ 	.short	0x010a
        /*0776*/ 	.byte	0x11
	.zero		1


	//   ....[105]....
        /*0778*/ 	.word	0x000050a0
        /*077c*/ 	.word	0x000000ff
        /*0780*/ 	.word	0x00000110
        /*0784*/ 	.short	0x010b
        /*0786*/ 	.byte	0x11
	.zero		1


	//   ....[106]....
        /*0788*/ 	.word	0x000050b0
        /*078c*/ 	.word	0x000000ff
        /*0790*/ 	.word	0x00000000
        /*0794*/ 	.short	0x0101
        /*0796*/ 	.byte	0x1b
	.zero		1


	//   ....[107]....
        /*0798*/ 	.word	0x000050f0
        /*079c*/ 	.word	0x00000000
        /*07a0*/ 	.word	0x00000118
        /*07a4*/ 	.short	0x010a
        /*07a6*/ 	.byte	0xff
	.zero		1


	//   ....[108]....
        /*07a8*/ 	.word	0x00005400
        /*07ac*/ 	.word	0x00000003
        /*07b0*/ 	.word	0x00000130
        /*07b4*/ 	.short	0x010a
        /*07b6*/ 	.byte	0xff
	.zero		1


	//   ....[109]....
        /*07b8*/ 	.word	0x00005580
        /*07bc*/ 	.word	0x00000000
        /*07c0*/ 	.word	0x00000000
        /*07c4*/ 	.short	0x0101
        /*07c6*/ 	.byte	0xff
	.zero		1


	//   ....[110]....
        /*07c8*/ 	.word	0x00006020
        /*07cc*/ 	.word	0x000000ff
        /*07d0*/ 	.word	0x00000110
        /*07d4*/ 	.short	0x010a
        /*07d6*/ 	.byte	0x2c
	.zero		1


	//   ....[111]....
        /*07d8*/ 	.word	0x00006030
        /*07dc*/ 	.word	0x00000016
        /*07e0*/ 	.word	0x00000150
        /*07e4*/ 	.short	0x010a
        /*07e6*/ 	.byte	0xff
	.zero		1


	//   ....[112]....
        /*07e8*/ 	.word	0x000061c0
        /*07ec*/ 	.word	0x000000ff
        /*07f0*/ 	.word	0x00000110
        /*07f4*/ 	.short	0x010a
        /*07f6*/ 	.byte	0x2c
	.zero		1


	//   ....[113]....
        /*07f8*/ 	.word	0x000062c0
        /*07fc*/ 	.word	0x000000ff
        /*0800*/ 	.word	0x00000000
        /*0804*/ 	.short	0x0101
        /*0806*/ 	.byte	0x04
	.zero		1


	//   ....[114]....
        /*0808*/ 	.word	0x00006320
        /*080c*/ 	.word	0x00000016
        /*0810*/ 	.word	0x00000150
        /*0814*/ 	.short	0x010a
        /*0816*/ 	.byte	0xff
	.zero		1


	//   ....[115]....
        /*0818*/ 	.word	0x00006980
        /*081c*/ 	.word	0x000000ff
        /*0820*/ 	.word	0x00000000
        /*0824*/ 	.short	0x0101
        /*0826*/ 	.byte	0x04
	.zero		1


	//   ....[116]....
        /*0828*/ 	.word	0x00007780
        /*082c*/ 	.word	0x00000000
        /*0830*/ 	.word	0x000001a0
        /*0834*/ 	.short	0x010a
        /*0836*/ 	.byte	0xff
	.zero		1


	//   ....[117]....
        /*0838*/ 	.word	0x000077e0
        /*083c*/ 	.word	0x00000000
        /*0840*/ 	.word	0x00000088
        /*0844*/ 	.short	0x010a
        /*0846*/ 	.byte	0xff
	.zero		1


	//   ....[118]....
        /*0848*/ 	.word	0x00007840
        /*084c*/ 	.word	0x00000000
        /*0850*/ 	.word	0x00000088
        /*0854*/ 	.short	0x010a
        /*0856*/ 	.byte	0xff
	.zero		1


	//   ....[119]....
        /*0858*/ 	.word	0x00007890
        /*085c*/ 	.word	0x00000003
        /*0860*/ 	.word	0x00000130
        /*0864*/ 	.short	0x010a
        /*0866*/ 	.byte	0xff
	.zero		1


	//   ....[120]....
        /*0868*/ 	.word	0x000078f0
        /*086c*/ 	.word	0x00000000
        /*0870*/ 	.word	0x00000000
        /*0874*/ 	.short	0x010a
        /*0876*/ 	.byte	0xff
	.zero		1


	//   ....[121]....
        /*0878*/ 	.word	0x00007950
        /*087c*/ 	.word	0x00000000
        /*0880*/ 	.word	0x00000000
        /*0884*/ 	.short	0x010a
        /*0886*/ 	.byte	0xff
	.zero		1


	//   ....[122]....
        /*0888*/ 	.word	0x000079b0
        /*088c*/ 	.word	0x00000000
        /*0890*/ 	.word	0x00000000
        /*0894*/ 	.short	0x010a
        /*0896*/ 	.byte	0xff
	.zero		1


	//   ....[123]....
        /*0898*/ 	.word	0x00007a10
        /*089c*/ 	.word	0x00000000
        /*08a0*/ 	.word	0x00000000
        /*08a4*/ 	.short	0x010a
        /*08a6*/ 	.byte	0xff
	.zero		1


	//   ....[124]....
        /*08a8*/ 	.word	0x00007a70
        /*08ac*/ 	.word	0x00000000
        /*08b0*/ 	.word	0x00000000
        /*08b4*/ 	.short	0x010a
        /*08b6*/ 	.byte	0xff
	.zero		1


	//   ....[125]....
        /*08b8*/ 	.word	0x00007ad0
        /*08bc*/ 	.word	0x00000000
        /*08c0*/ 	.word	0x00000000
        /*08c4*/ 	.short	0x010a
        /*08c6*/ 	.byte	0xff
	.zero		1


	//   ....[126]....
        /*08c8*/ 	.word	0x00007b30
        /*08cc*/ 	.word	0x00000000
        /*08d0*/ 	.word	0x00000000
        /*08d4*/ 	.short	0x010a
        /*08d6*/ 	.byte	0xff
	.zero		1


	//   ....[127]....
        /*08d8*/ 	.word	0x00007b90
        /*08dc*/ 	.word	0x00000000
        /*08e0*/ 	.word	0x00000000
        /*08e4*/ 	.short	0x010a
        /*08e6*/ 	.byte	0xff
	.zero		1


	//   ....[128]....
        /*08e8*/ 	.word	0x00007bf0
        /*08ec*/ 	.word	0x00000000
        /*08f0*/ 	.word	0x00000000
        /*08f4*/ 	.short	0x010a
        /*08f6*/ 	.byte	0xff
	.zero		1


	//   ....[129]....
        /*08f8*/ 	.word	0x00007c50
        /*08fc*/ 	.word	0x00000000
        /*0900*/ 	.word	0x00000000
        /*0904*/ 	.short	0x010a
        /*0906*/ 	.byte	0xff
	.zero		1


	//   ....[130]....
        /*0908*/ 	.word	0x00007cb0
        /*090c*/ 	.word	0x00000000
        /*0910*/ 	.word	0x00000000
        /*0914*/ 	.short	0x010a
        /*0916*/ 	.byte	0xff
	.zero		1


	//   ....[131]....
        /*0918*/ 	.word	0x00007d10
        /*091c*/ 	.word	0x00000000
        /*0920*/ 	.word	0x00000000
        /*0924*/ 	.short	0x010a
        /*0926*/ 	.byte	0xff
	.zero		1


	//   ....[132]....
        /*0928*/ 	.word	0x00007d70
        /*092c*/ 	.word	0x00000000
        /*0930*/ 	.word	0x00000000
        /*0934*/ 	.short	0x010a
        /*0936*/ 	.byte	0xff
	.zero		1


	//   ....[133]....
        /*0938*/ 	.word	0x00007dd0
        /*093c*/ 	.word	0x00000000
        /*0940*/ 	.word	0x00000000
        /*0944*/ 	.short	0x010a
        /*0946*/ 	.byte	0xff
	.zero		1


	//   ....[134]....
        /*0948*/ 	.word	0x00007e30
        /*094c*/ 	.word	0x00000000
        /*0950*/ 	.word	0x00000000
        /*0954*/ 	.short	0x010a
        /*0956*/ 	.byte	0xff
	.zero		1


	//   ....[135]....
        /*0958*/ 	.word	0x00007e90
        /*095c*/ 	.word	0x00000000
        /*0960*/ 	.word	0x00000000
        /*0964*/ 	.short	0x010a
        /*0966*/ 	.byte	0xff
	.zero		1


	//   ....[136]....
        /*0968*/ 	.word	0x00007ee0
        /*096c*/ 	.word	0x00000002
        /*0970*/ 	.word	0x00000190
        /*0974*/ 	.short	0x010a
        /*0976*/ 	.byte	0xff
	.zero		1


	//   ....[137]....
        /*0978*/ 	.word	0x00007f40
        /*097c*/ 	.word	0x00000002
        /*0980*/ 	.word	0x00000140
        /*0984*/ 	.short	0x010a
        /*0986*/ 	.byte	0xff
	.zero		1


	//   ....[138]....
        /*0988*/ 	.word	0x00007f90
        /*098c*/ 	.word	0x00000002
        /*0990*/ 	.word	0x00000130
        /*0994*/ 	.short	0x010a
        /*0996*/ 	.byte	0xff
	.zero		1


	//   ....[139]....
        /*0998*/ 	.word	0x00007ff0
        /*099c*/ 	.word	0x00000000
        /*09a0*/ 	.word	0x00000140
        /*09a4*/ 	.short	0x010a
        /*09a6*/ 	.byte	0xff
	.zero		1


	//   ....[140]....
        /*09a8*/ 	.word	0x00008040
        /*09ac*/ 	.word	0x00000000
        /*09b0*/ 	.word	0x00000130
        /*09b4*/ 	.short	0x010a
        /*09b6*/ 	.byte	0xff
	.zero		1


	//   ....[141]....
        /*09b8*/ 	.word	0x000080a0
        /*09bc*/ 	.word	0x00000002
        /*09c0*/ 	.word	0x00000170
        /*09c4*/ 	.short	0x010a
        /*09c6*/ 	.byte	0xff
	.zero		1


	//   ....[142]....
        /*09c8*/ 	.word	0x00008100
        /*09cc*/ 	.word	0x00000000
        /*09d0*/ 	.word	0x00000000
        /*09d4*/ 	.short	0x010a
        /*09d6*/ 	.byte	0xff
	.zero		1


	//   ....[143]....
        /*09d8*/ 	.word	0x00008160
        /*09dc*/ 	.word	0x00000000
        /*09e0*/ 	.word	0x00000000
        /*09e4*/ 	.short	0x010a
        /*09e6*/ 	.byte	0xff
	.zero		1


	//   ....[144]....
        /*09e8*/ 	.word	0x000081c0
        /*09ec*/ 	.word	0x00000000
        /*09f0*/ 	.word	0x00000000
        /*09f4*/ 	.short	0x010a
        /*09f6*/ 	.byte	0xff
	.zero		1


	//   ....[145]....
        /*09f8*/ 	.word	0x00008220
        /*09fc*/ 	.word	0x00000000
        /*0a00*/ 	.word	0x00000000
        /*0a04*/ 	.short	0x010a
        /*0a06*/ 	.byte	0xff
	.zero		1


	//   ....[146]....
        /*0a08*/ 	.word	0x00008280
        /*0a0c*/ 	.word	0x00000000
        /*0a10*/ 	.word	0x00000000
        /*0a14*/ 	.short	0x010a
        /*0a16*/ 	.byte	0xff
	.zero		1


	//   ....[147]....
        /*0a18*/ 	.word	0x000082d0
        /*0a1c*/ 	.word	0x00000007
        /*0a20*/ 	.word	0x00000130
        /*0a24*/ 	.short	0x010a
        /*0a26*/ 	.byte	0xff
	.zero		1


	//   ....[148]....
        /*0a28*/ 	.word	0x00008330
        /*0a2c*/ 	.word	0x00000000
        /*0a30*/ 	.word	0x00000128
        /*0a34*/ 	.short	0x010a
        /*0a36*/ 	.byte	0xff
	.zero		1


	//   ....[149]....
        /*0a38*/ 	.word	0x00008390
        /*0a3c*/ 	.word	0x00000000
        /*0a40*/ 	.word	0x00000118
        /*0a44*/ 	.short	0x010a
        /*0a46*/ 	.byte	0xff
	.zero		1


	//   ....[150]....
        /*0a48*/ 	.word	0x000083e0
        /*0a4c*/ 	.word	0x00000003
        /*0a50*/ 	.word	0x00000130
        /*0a54*/ 	.short	0x010a
        /*0a56*/ 	.byte	0xff
	.zero		1


	//   ....[151]....
        /*0a58*/ 	.word	0x00008440
        /*0a5c*/ 	.word	0x00000000
        /*0a60*/ 	.word	0x00000110
        /*0a64*/ 	.short	0x010a
        /*0a66*/ 	.byte	0xff
	.zero		1


	//   ....[152]....
        /*0a68*/ 	.word	0x00008490
        /*0a6c*/ 	.word	0x00000016
        /*0a70*/ 	.word	0x00000150
        /*0a74*/ 	.short	0x010a
        /*0a76*/ 	.byte	0xff
	.zero		1


	//----- nvinfo : EIATTR_NUM_MBARRIERS
	.align		4
.L_47:
        /*0a78*/ 	.byte	0x03, 0x38
        /*0a7a*/ 	.short	0x0036


	//----- nvinfo : EIATTR_EXIT_INSTR_OFFSETS
	.align		4
        /*0a7c*/ 	.byte	0x04, 0x1c
        /*0a7e*/ 	.short	(.L_49 - .L_48)


	//   ....[0]....
.L_48:
        /*0a80*/ 	.word	0x00003170


	//   ....[1]....
        /*0a84*/ 	.word	0x00003660


	//   ....[2]....
        /*0a88*/ 	.word	0x000036c0


	//   ....[3]....
        /*0a8c*/ 	.word	0x000044f0


	//   ....[4]....
        /*0a90*/ 	.word	0x00005120


	//   ....[5]....
        /*0a94*/ 	.word	0x00005160


	//   ....[6]....
        /*0a98*/ 	.word	0x00007770


	//----- nvinfo : EIATTR_MAX_THREADS
	.align		4
.L_49:
        /*0a9c*/ 	.byte	0x04, 0x05
        /*0a9e*/ 	.short	(.L_51 - .L_50)
.L_50:
        /*0aa0*/ 	.word	0x00000100
        /*0aa4*/ 	.word	0x00000001
        /*0aa8*/ 	.word	0x00000001


	//----- nvinfo : EIATTR_CRS_STACK_SIZE
	.align		4
.L_51:
        /*0aac*/ 	.byte	0x04, 0x1e
        /*0aae*/ 	.short	(.L_53 - .L_52)
.L_52:
        /*0ab0*/ 	.word	0x00000000


	//----- nvinfo : EIATTR_CBANK_PARAM_SIZE
	.align		4
.L_53:
        /*0ab4*/ 	.byte	0x03, 0x19
        /*0ab6*/ 	.short	0x0800


	//----- nvinfo : EIATTR_PARAM_CBANK
	.align		4
        /*0ab8*/ 	.byte	0x04, 0x0a
        /*0aba*/ 	.short	(.L_55 - .L_54)
	.align		4
.L_54:
        /*0abc*/ 	.word	index@(.nv.constant0._ZN7cutlass13device_kernelINS_4gemm6kernel13GemmUniversalIN4cute5tupleIJiiiiEEENS1_10collective13CollectiveMmaINS1_35MainloopSm100TmaUmmaWarpSpecializedILi17ELi2ELi4ENS5_IJNS4_1CILi1EEENSA_ILi2EEESB_EEEEENS5_IJNSA_ILi128EEENSA_ILi64EEESG_EEENS_12float_e5m2_tENS5_IJlSB_lEEESI_SJ_NS4_8TiledMMAINS4_8MMA_AtomIJNS4_10MMA_TraitsINS4_19SM100_MMA_F8F6F4_SSEJSI_SI_fSF_SG_NS4_17integral_constantINS4_4UMMA5MajorELSQ_0EEESR_NSO_INSP_7ScaleInELSS_0EEEST_EEEEEENS4_6LayoutINS5_IJSB_SB_SB_EEENS5_IJNSA_ILi0EEESY_SY_EEEEENS5_IJNS4_10UnderscoreES11_S11_EEEEENS4_23SM90_TMA_LOAD_MULTICASTENS4_14ComposedLayoutINS4_7SwizzleILi2ELi4ELi3EEENS4_18smem_ptr_flag_bitsILi8EEENSW_INS5_IJNSA_ILi8EEESG_EEENS5_IJSG_SB_EEEEEEEvNS4_8identityENS4_13SM90_TMA_LOADES1E_vS1F_EENS_8epilogue10collective18CollectiveEpilogueINS1I_23Sm100TmaWarpSpecializedILi1ELi1ELi64ELb0ELb0EEEJSH_NS5_IJNSW_ISF_SB_EENSW_ISG_SB_EEEEESI_SJ_SI_SJ_NS1I_6fusion15FusionCallbacksIS1M_NS1Q_17LinearCombinationISI_fSI_fLNS_15FloatRoundStyleE2EEESH_S1P_JEEENS4_5SM1004TMEM4LOAD26SM100_TMEM_LOAD_32dp32b64xES1G_S1E_NS4_39AutoVectorizingCopyWithAssumedAlignmentILi128EEENS4_14SM90_TMA_STOREES1E_S21_S21_EEEvvEEEEvNT_6ParamsE)
        /*0ac0*/ 	.short	0x0380
        /*0ac2*/ 	.short	0x0800


	//----- nvinfo : EIATTR_SW_WAR
	.align		4
.L_55:
        /*0ac4*/ 	.byte	0x04, 0x36
        /*0ac6*/ 	.short	(.L_57 - .L_56)
.L_56:
        /*0ac8*/ 	.word	0x00000008
.L_57:


//--------------------- .nv.callgraph             --------------------------
	.section	.nv.callgraph,"",@"SHT_CUDA_CALLGRAPH"
	.align	4
	.sectionentsize	8
	.align		4
        /*0000*/ 	.word	0x00000000
	.align		4
        /*0004*/ 	.word	0xffffffff
	.align		4
        /*0008*/ 	.word	index@(_ZN7cutlass13device_kernelINS_4gemm6kernel13GemmUniversalIN4cute5tupleIJiiiiEEENS1_10collective13CollectiveMmaINS1_35MainloopSm100TmaUmmaWarpSpecializedILi17ELi2ELi4ENS5_IJNS4_1CILi1EEENSA_ILi2EEESB_EEEEENS5_IJNSA_ILi128EEENSA_ILi64EEESG_EEENS_12float_e5m2_tENS5_IJlSB_lEEESI_SJ_NS4_8TiledMMAINS4_8MMA_AtomIJNS4_10MMA_TraitsINS4_19SM100_MMA_F8F6F4_SSEJSI_SI_fSF_SG_NS4_17integral_constantINS4_4UMMA5MajorELSQ_0EEESR_NSO_INSP_7ScaleInELSS_0EEEST_EEEEEENS4_6LayoutINS5_IJSB_SB_SB_EEENS5_IJNSA_ILi0EEESY_SY_EEEEENS5_IJNS4_10UnderscoreES11_S11_EEEEENS4_23SM90_TMA_LOAD_MULTICASTENS4_14ComposedLayoutINS4_7SwizzleILi2ELi4ELi3EEENS4_18smem_ptr_flag_bitsILi8EEENSW_INS5_IJNSA_ILi8EEESG_EEENS5_IJSG_SB_EEEEEEEvNS4_8identityENS4_13SM90_TMA_LOADES1E_vS1F_EENS_8epilogue10collective18CollectiveEpilogueINS1I_23Sm100TmaWarpSpecializedILi1ELi1ELi64ELb0ELb0EEEJSH_NS5_IJNSW_ISF_SB_EENSW_ISG_SB_EEEEESI_SJ_SI_SJ_NS1I_6fusion15FusionCallbacksIS1M_NS1Q_17LinearCombinationISI_fSI_fLNS_15FloatRoundStyleE2EEESH_S1P_JEEENS4_5SM1004TMEM4LOAD26SM100_TMEM_LOAD_32dp32b64xES1G_S1E_NS4_39AutoVectorizingCopyWithAssumedAlignmentILi128EEENS4_14SM90_TMA_STOREES1E_S21_S21_EEEvvEEEEvNT_6ParamsE)
	.align		4
        /*000c*/ 	.word	index@(__assertfail)
	.align		4
        /*0010*/ 	.word	0x00000000
	.align		4
        /*0014*/ 	.word	0xfffffffe
	.align		4
        /*0018*/ 	.word	0x00000000
	.align		4
        /*001c*/ 	.word	0xfffffffd
	.align		4
        /*0020*/ 	.word	0x00000000
	.align		4
        /*0024*/ 	.word	0xfffffffc


//--------------------- .nv.constant4             --------------------------
	.section	.nv.constant4,"a",@progbits
	.align	8
	.align		8
.nv.constant4:
        /*0000*/ 	.dword	__assertfail
	.align		8
        /*0008*/ 	.dword	__unnamed_1
	.align		8
        /*0010*/ 	.dword	__unnamed_2
	.align		8
        /*0018*/ 	.dword	_ZN40_INTERNAL_018c86a7_4_k_cu_c4800c80_288434cuda3std3__45__cpo5beginE
	.align		8
        /*0020*/ 	.dword	_ZN40_INTERNAL_018c86a7_4_k_cu_c4800c80_288434cuda3std3__45__cpo3endE
	.align		8
        /*0028*/ 	.dword	_ZN40_INTERNAL_018c86a7_4_k_cu_c4800c80_288434cuda3std3__45__cpo6cbeginE
	.align		8
        /*0030*/ 	.dword	_ZN40_INTERNAL_018c86a7_4_k_cu_c4800c80_288434cuda3std3__45__cpo4cendE
	.align		8
        /*0038*/ 	.dword	_ZN40_INTERNAL_018c86a7_4_k_cu_c4800c80_288434cuda3std3__442_GLOBAL__N__018c86a7_4_k_cu_c4800c80_288436ignoreE
	.align		8
        /*0040*/ 	.dword	_ZN40_INTERNAL_018c86a7_4_k_cu_c4800c80_288434cuda3std3__419piecewise_constructE
	.align		8
        /*0048*/ 	.dword	_ZN40_INTERNAL_018c86a7_4_k_cu_c4800c80_288434cuda3std3__48in_placeE
	.align		8
        /*0050*/ 	.dword	_ZN40_INTERNAL_018c86a7_4_k_cu_c4800c80_288434cuda3std6ranges3__45__cpo4swapE
	.align		8
        /*0058*/ 	.dword	_ZN40_INTERNAL_018c86a7_4_k_cu_c4800c80_288434cuda3std6ranges3__45__cpo9iter_moveE
	.align		8
        /*0060*/ 	.dword	_ZN40_INTERNAL_018c86a7_4_k_cu_c4800c80_288434cute7productE
	.align		8
        /*0068*/ 	.dword	_ZN40_INTERNAL_018c86a7_4_k_cu_c4800c80_288434cute1_E
	.align		8
        /*0070*/ 	.dword	$str$25
	.align		8
        /*0078*/ 	.dword	$str$26
	.align		8
        /*0080*/ 	.dword	$str$27
	.align		8
        /*0088*/ 	.dword	$str$28


//--------------------- .text._ZN7cutlass13device_kernelINS_4gemm6kernel13GemmUniversalIN4cute5tupleIJiiiiEEENS1_10collective13CollectiveMmaINS1_35MainloopSm100TmaUmmaWarpSpecializedILi17ELi2ELi4ENS5_IJNS4_1CILi1EEENSA_ILi2EEESB_EEEEENS5_IJNSA_ILi128EEENSA_ILi64EEESG_EEENS_12float_e5m2_tENS5_IJlSB_lEEESI_SJ_NS4_8TiledMMAINS4_8MMA_AtomIJNS4_10MMA_TraitsINS4_19SM100_MMA_F8F6F4_SSEJSI_SI_fSF_SG_NS4_17integral_constantINS4_4UMMA5MajorELSQ_0EEESR_NSO_INSP_7ScaleInELSS_0EEEST_EEEEEENS4_6LayoutINS5_IJSB_SB_SB_EEENS5_IJNSA_ILi0EEESY_SY_EEEEENS5_IJNS4_10UnderscoreES11_S11_EEEEENS4_23SM90_TMA_LOAD_MULTICASTENS4_14ComposedLayoutINS4_7SwizzleILi2ELi4ELi3EEENS4_18smem_ptr_flag_bitsILi8EEENSW_INS5_IJNSA_ILi8EEESG_EEENS5_IJSG_SB_EEEEEEEvNS4_8identityENS4_13SM90_TMA_LOADES1E_vS1F_EENS_8epilogue10collective18CollectiveEpilogueINS1I_23Sm100TmaWarpSpecializedILi1ELi1ELi64ELb0ELb0EEEJSH_NS5_IJNSW_ISF_SB_EENSW_ISG_SB_EEEEESI_SJ_SI_SJ_NS1I_6fusion15FusionCallbacksIS1M_NS1Q_17LinearCombinationISI_fSI_fLNS_15FloatRoundStyleE2EEESH_S1P_JEEENS4_5SM1004TMEM4LOAD26SM100_TMEM_LOAD_32dp32b64xES1G_S1E_NS4_39AutoVectorizingCopyWithAssumedAlignmentILi128EEENS4_14SM90_TMA_STOREES1E_S21_S21_EEEvvEEEEvNT_6ParamsE --------------------------
	.section	.text._ZN7cutlass13device_kernelINS_4gemm6kernel13GemmUniversalIN4cute5tupleIJiiiiEEENS1_10collective13CollectiveMmaINS1_35MainloopSm100TmaUmmaWarpSpecializedILi17ELi2ELi4ENS5_IJNS4_1CILi1EEENSA_ILi2EEESB_EEEEENS5_IJNSA_ILi128EEENSA_ILi64EEESG_EEENS_12float_e5m2_tENS5_IJlSB_lEEESI_SJ_NS4_8TiledMMAINS4_8MMA_AtomIJNS4_10MMA_TraitsINS4_19SM100_MMA_F8F6F4_SSEJSI_SI_fSF_SG_NS4_17integral_constantINS4_4UMMA5MajorELSQ_0EEESR_NSO_INSP_7ScaleInELSS_0EEEST_EEEEEENS4_6LayoutINS5_IJSB_SB_SB_EEENS5_IJNSA_ILi0EEESY_SY_EEEEENS5_IJNS4_10UnderscoreES11_S11_EEEEENS4_23SM90_TMA_LOAD_MULTICASTENS4_14ComposedLayoutINS4_7SwizzleILi2ELi4ELi3EEENS4_18smem_ptr_flag_bitsILi8EEENSW_INS5_IJNSA_ILi8EEESG_EEENS5_IJSG_SB_EEEEEEEvNS4_8identityENS4_13SM90_TMA_LOADES1E_vS1F_EENS_8epilogue10collective18CollectiveEpilogueINS1I_23Sm100TmaWarpSpecializedILi1ELi1ELi64ELb0ELb0EEEJSH_NS5_IJNSW_ISF_SB_EENSW_ISG_SB_EEEEESI_SJ_SI_SJ_NS1I_6fusion15FusionCallbacksIS1M_NS1Q_17LinearCombinationISI_fSI_fLNS_15FloatRoundStyleE2EEESH_S1P_JEEENS4_5SM1004TMEM4LOAD26SM100_TMEM_LOAD_32dp32b64xES1G_S1E_NS4_39AutoVectorizingCopyWithAssumedAlignmentILi128EEENS4_14SM90_TMA_STOREES1E_S21_S21_EEEvvEEEEvNT_6ParamsE,"ax",@progbits
	.align	128
.text._ZN7cutlass13device_kernelINS_4gemm6kernel13GemmUniversalIN4cute5tupleIJiiiiEEENS1_10collective13CollectiveMmaINS1_35MainloopSm100TmaUmmaWarpSpecializedILi17ELi2ELi4ENS5_IJNS4_1CILi1EEENSA_ILi2EEESB_EEEEENS5_IJNSA_ILi128EEENSA_ILi64EEESG_EEENS_12float_e5m2_tENS5_IJlSB_lEEESI_SJ_NS4_8TiledMMAINS4_8MMA_AtomIJNS4_10MMA_TraitsINS4_19SM100_MMA_F8F6F4_SSEJSI_SI_fSF_SG_NS4_17integral_constantINS4_4UMMA5MajorELSQ_0EEESR_NSO_INSP_7ScaleInELSS_0EEEST_EEEEEENS4_6LayoutINS5_IJSB_SB_SB_EEENS5_IJNSA_ILi0EEESY_SY_EEEEENS5_IJNS4_10UnderscoreES11_S11_EEEEENS4_23SM90_TMA_LOAD_MULTICASTENS4_14ComposedLayoutINS4_7SwizzleILi2ELi4ELi3EEENS4_18smem_ptr_flag_bitsILi8EEENSW_INS5_IJNSA_ILi8EEESG_EEENS5_IJSG_SB_EEEEEEEvNS4_8identityENS4_13SM90_TMA_LOADES1E_vS1F_EENS_8epilogue10collective18CollectiveEpilogueINS1I_23Sm100TmaWarpSpecializedILi1ELi1ELi64ELb0ELb0EEEJSH_NS5_IJNSW_ISF_SB_EENSW_ISG_SB_EEEEESI_SJ_SI_SJ_NS1I_6fusion15FusionCallbacksIS1M_NS1Q_17LinearCombinationISI_fSI_fLNS_15FloatRoundStyleE2EEESH_S1P_JEEENS4_5SM1004TMEM4LOAD26SM100_TMEM_LOAD_32dp32b64xES1G_S1E_NS4_39AutoVectorizingCopyWithAssumedAlignmentILi128EEENS4_14SM90_TMA_STOREES1E_S21_S21_EEEvvEEEEvNT_6ParamsE:
        .type           _ZN7cutlass13device_kernelINS_4gemm6kernel13GemmUniversalIN4cute5tupleIJiiiiEEENS1_10collective13CollectiveMmaINS1_35MainloopSm100TmaUmmaWarpSpecializedILi17ELi2ELi4ENS5_IJNS4_1CILi1EEENSA_ILi2EEESB_EEEEENS5_IJNSA_ILi128EEENSA_ILi64EEESG_EEENS_12float_e5m2_tENS5_IJlSB_lEEESI_SJ_NS4_8TiledMMAINS4_8MMA_AtomIJNS4_10MMA_TraitsINS4_19SM100_MMA_F8F6F4_SSEJSI_SI_fSF_SG_NS4_17integral_constantINS4_4UMMA5MajorELSQ_0EEESR_NSO_INSP_7ScaleInELSS_0EEEST_EEEEEENS4_6LayoutINS5_IJSB_SB_SB_EEENS5_IJNSA_ILi0EEESY_SY_EEEEENS5_IJNS4_10UnderscoreES11_S11_EEEEENS4_23SM90_TMA_LOAD_MULTICASTENS4_14ComposedLayoutINS4_7SwizzleILi2ELi4ELi3EEENS4_18smem_ptr_flag_bitsILi8EEENSW_INS5_IJNSA_ILi8EEESG_EEENS5_IJSG_SB_EEEEEEEvNS4_8identityENS4_13SM90_TMA_LOADES1E_vS1F_EENS_8epilogue10collective18CollectiveEpilogueINS1I_23Sm100TmaWarpSpecializedILi1ELi1ELi64ELb0ELb0EEEJSH_NS5_IJNSW_ISF_SB_EENSW_ISG_SB_EEEEESI_SJ_SI_SJ_NS1I_6fusion15FusionCallbacksIS1M_NS1Q_17LinearCombinationISI_fSI_fLNS_15FloatRoundStyleE2EEESH_S1P_JEEENS4_5SM1004TMEM4LOAD26SM100_TMEM_LOAD_32dp32b64xES1G_S1E_NS4_39AutoVectorizingCopyWithAssumedAlignmentILi128EEENS4_14SM90_TMA_STOREES1E_S21_S21_EEEvvEEEEvNT_6ParamsE,@function
        .size           _ZN7cutlass13device_kernelINS_4gemm6kernel13GemmUniversalIN4cute5tupleIJiiiiEEENS1_10collective13CollectiveMmaINS1_35MainloopSm100TmaUmmaWarpSpecializedILi17ELi2ELi4ENS5_IJNS4_1CILi1EEENSA_ILi2EEESB_EEEEENS5_IJNSA_ILi128EEENSA_ILi64EEESG_EEENS_12float_e5m2_tENS5_IJlSB_lEEESI_SJ_NS4_8TiledMMAINS4_8MMA_AtomIJNS4_10MMA_TraitsINS4_19SM100_MMA_F8F6F4_SSEJSI_SI_fSF_SG_NS4_17integral_constantINS4_4UMMA5MajorELSQ_0EEESR_NSO_INSP_7ScaleInELSS_0EEEST_EEEEEENS4_6LayoutINS5_IJSB_SB_SB_EEENS5_IJNSA_ILi0EEESY_SY_EEEEENS5_IJNS4_10UnderscoreES11_S11_EEEEENS4_23SM90_TMA_LOAD_MULTICASTENS4_14ComposedLayoutINS4_7SwizzleILi2ELi4ELi3EEENS4_18smem_ptr_flag_bitsILi8EEENSW_INS5_IJNSA_ILi8EEESG_EEENS5_IJSG_SB_EEEEEEEvNS4_8identityENS4_13SM90_TMA_LOADES1E_vS1F_EENS_8epilogue10collective18CollectiveEpilogueINS1I_23Sm100TmaWarpSpecializedILi1ELi1ELi64ELb0ELb0EEEJSH_NS5_IJNSW_ISF_SB_EENSW_ISG_SB_EEEEESI_SJ_SI_SJ_NS1I_6fusion15FusionCallbacksIS1M_NS1Q_17LinearCombinationISI_fSI_fLNS_15FloatRoundStyleE2EEESH_S1P_JEEENS4_5SM1004TMEM4LOAD26SM100_TMEM_LOAD_32dp32b64xES1G_S1E_NS4_39AutoVectorizingCopyWithAssumedAlignmentILi128EEENS4_14SM90_TMA_STOREES1E_S21_S21_EEEvvEEEEvNT_6ParamsE,(.L_x_175 - _ZN7cutlass13device_kernelINS_4gemm6kernel13GemmUniversalIN4cute5tupleIJiiiiEEENS1_10collective13CollectiveMmaINS1_35MainloopSm100TmaUmmaWarpSpecializedILi17ELi2ELi4ENS5_IJNS4_1CILi1EEENSA_ILi2EEESB_EEEEENS5_IJNSA_ILi128EEENSA_ILi64EEESG_EEENS_12float_e5m2_tENS5_IJlSB_lEEESI_SJ_NS4_8TiledMMAINS4_8MMA_AtomIJNS4_10MMA_TraitsINS4_19SM100_MMA_F8F6F4_SSEJSI_SI_fSF_SG_NS4_17integral_constantINS4_4UMMA5MajorELSQ_0EEESR_NSO_INSP_7ScaleInELSS_0EEEST_EEEEEENS4_6LayoutINS5_IJSB_SB_SB_EEENS5_IJNSA_ILi0EEESY_SY_EEEEENS5_IJNS4_10UnderscoreES11_S11_EEEEENS4_23SM90_TMA_LOAD_MULTICASTENS4_14ComposedLayoutINS4_7SwizzleILi2ELi4ELi3EEENS4_18smem_ptr_flag_bitsILi8EEENSW_INS5_IJNSA_ILi8EEESG_EEENS5_IJSG_SB_EEEEEEEvNS4_8identityENS4_13SM90_TMA_LOADES1E_vS1F_EENS_8epilogue10collective18CollectiveEpilogueINS1I_23Sm100TmaWarpSpecializedILi1ELi1ELi64ELb0ELb0EEEJSH_NS5_IJNSW_ISF_SB_EENSW_ISG_SB_EEEEESI_SJ_SI_SJ_NS1I_6fusion15FusionCallbacksIS1M_NS1Q_17LinearCombinationISI_fSI_fLNS_15FloatRoundStyleE2EEESH_S1P_JEEENS4_5SM1004TMEM4LOAD26SM100_TMEM_LOAD_32dp32b64xES1G_S1E_NS4_39AutoVectorizingCopyWithAssumedAlignmentILi128EEENS4_14SM90_TMA_STOREES1E_S21_S21_EEEvvEEEEvNT_6ParamsE)
        .other          _ZN7cutlass13device_kernelINS_4gemm6kernel13GemmUniversalIN4cute5tupleIJiiiiEEENS1_10collective13CollectiveMmaINS1_35MainloopSm100TmaUmmaWarpSpecializedILi17ELi2ELi4ENS5_IJNS4_1CILi1EEENSA_ILi2EEESB_EEEEENS5_IJNSA_ILi128EEENSA_ILi64EEESG_EEENS_12float_e5m2_tENS5_IJlSB_lEEESI_SJ_NS4_8TiledMMAINS4_8MMA_AtomIJNS4_10MMA_TraitsINS4_19SM100_MMA_F8F6F4_SSEJSI_SI_fSF_SG_NS4_17integral_constantINS4_4UMMA5MajorELSQ_0EEESR_NSO_INSP_7ScaleInELSS_0EEEST_EEEEEENS4_6LayoutINS5_IJSB_SB_SB_EEENS5_IJNSA_ILi0EEESY_SY_EEEEENS5_IJNS4_10UnderscoreES11_S11_EEEEENS4_23SM90_TMA_LOAD_MULTICASTENS4_14ComposedLayoutINS4_7SwizzleILi2ELi4ELi3EEENS4_18smem_ptr_flag_bitsILi8EEENSW_INS5_IJNSA_ILi8EEESG_EEENS5_IJSG_SB_EEEEEEEvNS4_8identityENS4_13SM90_TMA_LOADES1E_vS1F_EENS_8epilogue10collective18CollectiveEpilogueINS1I_23Sm100TmaWarpSpecializedILi1ELi1ELi64ELb0ELb0EEEJSH_NS5_IJNSW_ISF_SB_EENSW_ISG_SB_EEEEESI_SJ_SI_SJ_NS1I_6fusion15FusionCallbacksIS1M_NS1Q_17LinearCombinationISI_fSI_fLNS_15FloatRoundStyleE2EEESH_S1P_JEEENS4_5SM1004TMEM4LOAD26SM100_TMEM_LOAD_32dp32b64xES1G_S1E_NS4_39AutoVectorizingCopyWithAssumedAlignmentILi128EEENS4_14SM90_TMA_STOREES1E_S21_S21_EEEvvEEEEvNT_6ParamsE,@"STO_CUDA_ENTRY STV_DEFAULT"
_ZN7cutlass13device_kernelINS_4gemm6kernel13GemmUniversalIN4cute5tupleIJiiiiEEENS1_10collective13CollectiveMmaINS1_35MainloopSm100TmaUmmaWarpSpecializedILi17ELi2ELi4ENS5_IJNS4_1CILi1EEENSA_ILi2EEESB_EEEEENS5_IJNSA_ILi128EEENSA_ILi64EEESG_EEENS_12float_e5m2_tENS5_IJlSB_lEEESI_SJ_NS4_8TiledMMAINS4_8MMA_AtomIJNS4_10MMA_TraitsINS4_19SM100_MMA_F8F6F4_SSEJSI_SI_fSF_SG_NS4_17integral_constantINS4_4UMMA5MajorELSQ_0EEESR_NSO_INSP_7ScaleInELSS_0EEEST_EEEEEENS4_6LayoutINS5_IJSB_SB_SB_EEENS5_IJNSA_ILi0EEESY_SY_EEEEENS5_IJNS4_10UnderscoreES11_S11_EEEEENS4_23SM90_TMA_LOAD_MULTICASTENS4_14ComposedLayoutINS4_7SwizzleILi2ELi4ELi3EEENS4_18smem_ptr_flag_bitsILi8EEENSW_INS5_IJNSA_ILi8EEESG_EEENS5_IJSG_SB_EEEEEEEvNS4_8identityENS4_13SM90_TMA_LOADES1E_vS1F_EENS_8epilogue10collective18CollectiveEpilogueINS1I_23Sm100TmaWarpSpecializedILi1ELi1ELi64ELb0ELb0EEEJSH_NS5_IJNSW_ISF_SB_EENSW_ISG_SB_EEEEESI_SJ_SI_SJ_NS1I_6fusion15FusionCallbacksIS1M_NS1Q_17LinearCombinationISI_fSI_fLNS_15FloatRoundStyleE2EEESH_S1P_JEEENS4_5SM1004TMEM4LOAD26SM100_TMEM_LOAD_32dp32b64xES1G_S1E_NS4_39AutoVectorizingCopyWithAssumedAlignmentILi128EEENS4_14SM90_TMA_STOREES1E_S21_S21_EEEvvEEEEvNT_6ParamsE:
[----:B------:R-:W1:Y:S01]  /*0000*/  LDC R1, c[0x0][0x37c] ;  /* 0x0000df00ff017b82 */ /* 0x000e620000000800 */
[----:B------:R-:W2:Y:S01]  /*0010*/  S2R R131, SR_TID.X ;  /* 0x0000000000837919 */ /* 0x000ea20000002100 */
[----:B------:R-:W3:Y:S01]  /*0020*/  LDCU.64 UR8, c[0x0][0x890] ;  /* 0x00011200ff0877ac */ /* 0x000ee20008000a00 */
[----:B------:R-:W-:Y:S02]  /*0030*/  PRMT R141, RZ, 0x7610, R141 ;  /* 0x00007610ff8d7816 */ /* 0x000fe4000000008d */
[----:B------:R-:W-:Y:S01]  /*0040*/  ELECT P3, URZ, PT ;  /* 0x0000000000ff782f */ /* 0x000fe20003860000 */
[----:B---3--:R-:W-:-:S04]  /*0050*/  UISETP.NE.U32.AND UP0, UPT, UR8, URZ, UPT ;  /* 0x000000ff0800728c */ /* 0x008fc8000bf05070 */
[----:B------:R-:W-:Y:S01]  /*0060*/  UISETP.NE.AND.EX UP0, UPT, UR9, URZ, UPT, UP0 ;  /* 0x000000ff0900728c */ /* 0x000fe2000bf05300 */
[----:B--2---:R-:W-:-:S05]  /*0070*/  SHF.R.U32.HI R142, RZ, 0x5, R131 ;  /* 0x00000005ff8e7819 */ /* 0x004fca0000011683 */
[----:B------:R-:W2:Y:S02]  /*0080*/  SHFL.IDX PT, R0, R142, RZ, 0x1f ;  /* 0x00001fff8e007589 */ /* 0x000ea400000e0000 */
[----:B--2---:R-:W-:Y:S01]  /*0090*/  R2UR UR22, R0 ;  /* 0x00000000001672ca */ /* 0x004fe200000e0000 */
[----:B-1----:R-:W-:-:S14]  /*00a0*/  BRA.U UP0, `(.L_x_0) ;  /* 0x0000000100307547 */ /* 0x002fdc000b800000 */
[----:B------:R-:W1:Y:S02]  /*00b0*/  LDCU.64 UR4, c[0x0][0x888] ;  /* 0x00011100ff0477ac */ /* 0x000e640008000a00 */
[----:B-1----:R-:W-:-:S04]  /*00c0*/  UISETP.NE.U32.AND UP0, UPT, UR4, URZ, UPT ;  /* 0x000000ff0400728c */ /* 0x002fc8000bf05070 */
[----:B------:R-:W-:-:S09]  /*00d0*/  UISETP.NE.AND.EX UP0, UPT, UR5, URZ, UPT, UP0 ;  /* 0x000000ff0500728c */ /* 0x000fd2000bf05300 */
[----:B------:R-:W-:Y:S05]  /*00e0*/  BRA.U !UP0, `(.L_x_1) ;  /* 0x0000000108147547 */ /* 0x000fea000b800000 */
[----:B------:R-:W1:Y:S01]  /*00f0*/  LDC.64 R2, c[0x0][0x888] ;  /* 0x00022200ff027b82 */ /* 0x000e620000000a00 */
[----:B------:R-:W1:Y:S02]  /*0100*/  LDCU.64 UR4, c[0x0][0x358] ;  /* 0x00006b00ff0477ac */ /* 0x000e640008000a00 */
[----:B-1----:R1:W5:Y:S01]  /*0110*/  LDG.E R71, desc[UR4][R2.64] ;  /* 0x0000000402477981 */ /* 0x002362000c1e1900 */
[----:B------:R-:W-:Y:S01]  /*0120*/  HFMA2 R141, -RZ, RZ, 0, 5.9604644775390625e-08 ;  /* 0x00000001ff8d7431 */ /* 0x000fe200000001ff */
[----:B------:R-:W-:Y:S05]  /*0130*/  BRA `(.L_x_0) ;  /* 0x00000000000c7947 */ /* 0x000fea0003800000 */
.L_x_1:
[----:B------:R-:W1:Y:S01]  /*0140*/  LDCU UR4, c[0x0][0x880] ;  /* 0x00011000ff0477ac */ /* 0x000e620008000800 */
[----:B------:R-:W-:Y:S01]  /*0150*/  HFMA2 R141, -RZ, RZ, 0, 5.9604644775390625e-08 ;  /* 0x00000001ff8d7431 */ /* 0x000fe200000001ff */
[----:B-1----:R-:W-:-:S07]  /*0160*/  MOV R71, UR4 ;  /* 0x0000000400477c02 */ /* 0x002fce0008000f00 */
.L_x_0:
[----:B------:R-:W2:Y:S02]  /*0170*/  LDCU.64 UR4, c[0x0][0x8b0] ;  /* 0x00011600ff0477ac */ /* 0x000ea40008000a00 */
[----:B--2---:R-:W-:-:S04]  /*0180*/  UISETP.NE.U32.AND UP0, UPT, UR4, URZ, UPT ;  /* 0x000000ff0400728c */ /* 0x004fc8000bf05070 */
[----:B------:R-:W-:-:S09]  /*0190*/  UISETP.NE.AND.EX UP0, UPT, UR5, URZ, UPT, UP0 ;  /* 0x000000ff0500728c */ /* 0x000fd2000bf05300 */
[----:B------:R-:W-:Y:S05]  /*01a0*/  BRA.U UP0, `(.L_x_2) ;  /* 0x0000000100287547 */ /* 0x000fea000b800000 */
[----:B------:R-:W2:Y:S02]  /*01b0*/  LDCU.64 UR4, c[0x0][0x8a8] ;  /* 0x00011500ff0477ac */ /* 0x000ea40008000a00 */
[----:B--2---:R-:W-:-:S04]  /*01c0*/  UISETP.NE.U32.AND UP0, UPT, UR4, URZ, UPT ;  /* 0x000000ff0400728c */ /* 0x004fc8000bf05070 */
[----:B------:R-:W-:-:S09]  /*01d0*/  UISETP.NE.AND.EX UP0, UPT, UR5, URZ, UPT, UP0 ;  /* 0x000000ff0500728c */ /* 0x000fd2000bf05300 */
[----:B------:R-:W-:Y:S05]  /*01e0*/  BRA.U !UP0, `(.L_x_3) ;  /* 0x0000000108107547 */ /* 0x000fea000b800000 */
[----:B-1----:R-:W1:Y:S01]  /*01f0*/  LDC.64 R2, c[0x0][0x8a8] ;  /* 0x00022a00ff027b82 */ /* 0x002e620000000a00 */
[----:B------:R-:W1:Y:S02]  /*0200*/  LDCU.64 UR4, c[0x0][0x358] ;  /* 0x00006b00ff0477ac */ /* 0x000e640008000a00 */
[----:B-1----:R2:W5:Y:S01]  /*0210*/  LDG.E R70, desc[UR4][R2.64] ;  /* 0x0000000402467981 */ /* 0x002562000c1e1900 */
[----:B------:R-:W-:Y:S05]  /*0220*/  BRA `(.L_x_2) ;  /* 0x0000000000087947 */ /* 0x000fea0003800000 */
.L_x_3:
[----:B------:R-:W2:Y:S02]  /*0230*/  LDCU UR4, c[0x0][0x8a0] ;  /* 0x00011400ff0477ac */ /* 0x000ea40008000800 */
[----:B--2---:R-:W-:Y:S02]  /*0240*/  MOV R70, UR4 ;  /* 0x0000000400467c02 */ /* 0x004fe40008000f00 */
.L_x_2:
[----:B------:R-:W-:Y:S01]  /*0250*/  IMAD.U32 R0, RZ, RZ, UR22 ;  /* 0x00000016ff007e24 */ /* 0x000fe2000f8e00ff */
[----:B------:R-:W-:Y:S04]  /*0260*/  BSSY.RECONVERGENT B0, `(.L_x_4) ;  /* 0x000000c000007945 */ /* 0x000fe80003800200 */
[C---:B------:R-:W-:Y:S02]  /*0270*/  ISETP.NE.OR P1, PT, R0.reuse, 0x1, !P3 ;  /* 0x000000010000780c */ /* 0x040fe40005f25670 */
[----:B------:R-:W-:-:S11]  /*0280*/  ISETP.NE.OR P0, PT, R0, 0x3, !P3 ;  /* 0x000000030000780c */ /* 0x000fd60005f05670 */
[----:B------:R-:W-:Y:S05]  /*0290*/  @P1 BRA `(.L_x_5) ;  /* 0x0000000000201947 */ /* 0x000fea0003800000 */
[----:B------:R-:W3:Y:S02]  /*02a0*/  LDCU.64 UR4, c[0x0][0x348] ;  /* 0x00006900ff0477ac */ /* 0x000ee40008000a00 */
[----:B---3--:R-:W-:Y:S02]  /*02b0*/  UIADD3 UR6, UP1, UPT, UR4, 0x80, URZ ;  /* 0x0000008004067890 */ /* 0x008fe4000ff3e0ff */
[----:B------:R-:W-:Y:S02]  /*02c0*/  UIADD3 UR4, UP0, UPT, UR4, 0x180, URZ ;  /* 0x0000018004047890 */ /* 0x000fe4000ff1e0ff */
[----:B------:R-:W-:Y:S02]  /*02d0*/  UIADD3.X UR7, UPT, UPT, URZ, UR5, URZ, UP1, !UPT ;  /* 0x00000005ff077290 */ /* 0x000fe40008ffe4ff */
[----:B------:R-:W-:-:S07]  /*02e0*/  UIADD3.X UR5, UPT, UPT, URZ, UR5, URZ, UP0, !UPT ;  /* 0x00000005ff057290 */ /* 0x000fce00087fe4ff */
[----:B------:R3:W-:Y:S02]  /*02f0*/  UTMACCTL.PF [UR6] ;  /* 0x00000000060079b9 */ /* 0x0007e40008040000 */
[----:B------:R3:W-:Y:S02]  /*0300*/  UTMACCTL.PF [UR4] ;  /* 0x00000000040079b9 */ /* 0x0007e40008040000 */
[----:B---3--:R-:W-:Y:S01]  /*0310*/  NOP ;  /* 0x0000000000007918 */ /* 0x008fe20000000000 */
.L_x_5:
[----:B------:R-:W-:Y:S05]  /*0320*/  BSYNC.RECONVERGENT B0 ;  /* 0x0000000000007941 */ /* 0x000fea0003800200 */
.L_x_4:
[----:B------:R-:W-:Y:S04]  /*0330*/  BSSY.RECONVERGENT B0, `(.L_x_6) ;  /* 0x000000a000007945 */ /* 0x000fe80003800200 */
        /* <DEDUP_REMOVED lines=9> */
.L_x_7:
[----:B------:R-:W-:Y:S05]  /*03d0*/  BSYNC.RECONVERGENT B0 ;  /* 0x0000000000007941 */ /* 0x000fea0003800200 */
.L_x_6:
[----:B------:R-:W3:Y:S01]  /*03e0*/  LDCU.64 UR4, c[0x0][0x888] ;  /* 0x00011100ff0477ac */ /* 0x000ee20008000a00 */
[----:B------:R-:W-:Y:S02]  /*03f0*/  UISETP.EQ.U32.AND UP1, UPT, UR8, URZ, UPT ;  /* 0x000000ff0800728c */ /* 0x000fe4000bf22070 */
[----:B------:R-:W-:Y:S02]  /*0400*/  UPLOP3.LUT UP3, UPT, UPT, UPT, UPT, 0x80, 0x8 ;  /* 0x000000000008789c */ /* 0x000fe40003f6f070 */
[----:B---3--:R-:W-:-:S04]  /*0410*/  UISETP.NE.U32.AND UP0, UPT, UR4, URZ, UPT ;  /* 0x000000ff0400728c */ /* 0x008fc8000bf05070 */
[----:B------:R-:W-:-:S04]  /*0420*/  UISETP.NE.AND.EX UP0, UPT, UR5, URZ, UPT, UP0 ;  /* 0x000000ff0500728c */ /* 0x000fc8000bf05300 */
[----:B------:R-:W-:-:S04]  /*0430*/  UISETP.EQ.OR.EX UP2, UPT, UR9, URZ, !UP0, UP1 ;  /* 0x000000ff0900728c */ /* 0x000fc8000c742710 */
[----:B------:R-:W-:-:S05]  /*0440*/  UP2UR UR60, UPR, URZ, 0x4 ;  /* 0x00000004ff3c7883 */ /* 0x000fca0008000000 */
[----:B------:R-:W-:Y:S07]  /*0450*/  BRA.U !UP2, `(.L_x_8) ;  /* 0x000000010a207547 */ /* 0x000fee000b800000 */
[----:B------:R-:W-:Y:S01]  /*0460*/  UISETP.NE.U32.AND UP1, UPT, UR8, URZ, UPT ;  /* 0x000000ff0800728c */ /* 0x000fe2000bf25070 */
[----:B-----5:R-:W-:Y:S01]  /*0470*/  FSETP.NEU.AND P0, PT, R71, RZ, PT ;  /* 0x000000ff4700720b */ /* 0x020fe20003f0d000 */
[----:B------:R-:W-:Y:S02]  /*0480*/  USEL UR4, URZ, 0xffffffff, UP0 ;  /* 0xffffffffff047887 */ /* 0x000fe40008000000 */
[----:B------:R-:W-:-:S10]  /*0490*/  UISETP.NE.AND.EX UP1, UPT, UR9, URZ, UPT, UP1 ;  /* 0x000000ff0900728c */ /* 0x000fd4000bf25310 */
[----:B------:R-:W-:Y:S01]  /*04a0*/  VOTEU.ANY UP0, P0 ;  /* 0x0000000000ff7886 */ /* 0x000fe20000000100 */
[----:B------:R-:W-:-:S04]  /*04b0*/  @!UP1 USEL UR4, URZ, 0xffffffff, UP0 ;  /* 0xffffffffff049887 */ /* 0x000fc80008000000 */
[----:B------:R-:W-:-:S04]  /*04c0*/  ULOP3.LUT UR4, UR4, 0x1, URZ, 0xc0, !UPT ;  /* 0x0000000104047892 */ /* 0x000fc8000f8ec0ff */
[----:B------:R-:W-:-:S11]  /*04d0*/  UISETP.NE.U32.AND UP3, UPT, UR4, 0x1, UPT ;  /* 0x000000010400788c */ /* 0x000fd6000bf65070 */
.L_x_8:
[----:B-12---:R-:W1:Y:S01]  /*04e0*/  SHFL.IDX PT, R2, R142, RZ, 0x1f ;  /* 0x00001fff8e027589 */ /* 0x006e6200000e0000 */
[----:B------:R-:W-:-:S04]  /*04f0*/  UISETP.NE.AND UP0, UPT, UR22, 0x2, UPT ;  /* 0x000000021600788c */ /* 0x000fc8000bf05270 */
[----:B------:R-:W-:Y:S01]  /*0500*/  USEL UR34, URZ, 0x1, UP0 ;  /* 0x00000001ff227887 */ /* 0x000fe20008000000 */
[----:B-1----:R-:W-:-:S13]  /*0510*/  ISETP.NE.AND P0, PT, R2, RZ, PT ;  /* 0x000000ff0200720c */ /* 0x002fda0003f05270 */
[----:B------:R-:W-:Y:S05]  /*0520*/  @P0 BRA `(.L_x_9) ;  /* 0x0000000000cc0947 */ /* 0x000fea0003800000 */
[----:B------:R-:W-:Y:S01]  /*0530*/  ELECT P0, URZ, PT ;  /* 0x0000000000ff782f */ /* 0x000fe20003800000 */
[----:B------:R-:W-:-:S12]  /*0540*/  BSSY.RECONVERGENT B0, `(.L_x_9) ;  /* 0x0000031000007945 */ /* 0x000fd80003800200 */
[----:B------:R-:W-:Y:S05]  /*0550*/  @!P0 BRA `(.L_x_10) ;  /* 0x0000000000bc8947 */ /* 0x000fea0003800000 */
[----:B------:R-:W1:Y:S01]  /*0560*/  S2UR UR4, SR_CgaCtaId ;  /* 0x00000000000479c3 */ /* 0x000e620000008800 */
[----:B------:R-:W-:Y:S01]  /*0570*/  UMOV UR5, 0x400 ;  /* 0x0000040000057882 */ /* 0x000fe20000000000 */
[----:B------:R-:W-:Y:S01]  /*0580*/  UMOV UR8, 0x1 ;  /* 0x0000000100087882 */ /* 0x000fe20000000000 */
[----:B------:R-:W-:Y:S01]  /*0590*/  UMOV UR6, 0x2 ;  /* 0x0000000200067882 */ /* 0x000fe20000000000 */
[----:B------:R-:W-:-:S04]  /*05a0*/  UIADD3 UR8, UPT, UPT, -UR8, 0x100000, URZ ;  /* 0x0010000008087890 */ /* 0x000fc8000fffe1ff */
[----:B------:R-:W-:Y:S02]  /*05b0*/  USHF.L.U32 UR9, UR8, 0xb, URZ ;  /* 0x0000000b08097899 */ /* 0x000fe400080006ff */
[----:B------:R-:W-:Y:S02]  /*05c0*/  USHF.L.U32 UR8, UR8, 0x1, URZ ;  /* 0x0000000108087899 */ /* 0x000fe400080006ff */
[----:B------:R-:W-:-:S04]  /*05d0*/  UIADD3 UR6, UPT, UPT, -UR6, 0x100000, URZ ;  /* 0x0010000006067890 */ /* 0x000fc8000fffe1ff */
[----:B------:R-:W-:Y:S02]  /*05e0*/  USHF.L.U32 UR7, UR6, 0xb, URZ ;  /* 0x0000000b06077899 */ /* 0x000fe400080006ff */
[----:B------:R-:W-:Y:S02]  /*05f0*/  USHF.L.U32 UR6, UR6, 0x1, URZ ;  /* 0x0000000106067899 */ /* 0x000fe400080006ff */
[----:B-1----:R-:W-:Y:S01]  /*0600*/  ULEA UR4, UR4, UR5, 0x18 ;  /* 0x0000000504047291 */ /* 0x002fe2000f8ec0ff */
[----:B------:R-:W1:Y:S11]  /*0610*/  FENCE.VIEW.ASYNC.S ;  /* 0x00000000000073c6 */ /* 0x000e760000000000 */
[----:B-1----:R1:W2:Y:S01]  /*0620*/  SYNCS.EXCH.64 URZ, [UR4], UR8 ;  /* 0x0000000804ff75b2 */ /* 0x0022a20008000100 */
[----:B------:R1:W3:Y:S01]  /*0630*/  SYNCS.EXCH.64 URZ, [UR4+0x88], UR6 ;  /* 0x0000880604ff75b2 */ /* 0x0002e20008000100 */
[----:B------:R1:W4:Y:S01]  /*0640*/  SYNCS.EXCH.64 URZ, [UR4+0x8], UR8 ;  /* 0x0000080804ff75b2 */ /* 0x0003220008000100 */
[----:B------:R1:W1:Y:S01]  /*0650*/  SYNCS.EXCH.64 URZ, [UR4+0x90], UR6 ;  /* 0x0000900604ff75b2 */ /* 0x0002620008000100 */
        /* <DEDUP_REMOVED lines=30> */
[----:B--234-:R-:W-:Y:S01]  /*0840*/  NOP ;  /* 0x0000000000007918 */ /* 0x01cfe20000000000 */
.L_x_10:
[----:B-1----:R-:W-:Y:S05]  /*0850*/  BSYNC.RECONVERGENT B0 ;  /* 0x0000000000007941 */ /* 0x002fea0003800200 */
.L_x_9:
[----:B------:R-:W1:Y:S01]  /*0860*/  SHFL.IDX PT, R2, R142, RZ, 0x1f ;  /* 0x00001fff8e027589 */ /* 0x000e6200000e0000 */
[----:B------:R-:W-:Y:S01]  /*0870*/  NOP ;  /* 0x0000000000007918 */ /* 0x000fe20000000000 */
[----:B-1----:R-:W-:-:S13]  /*0880*/  ISETP.NE.AND P0, PT, R2, 0x1, PT ;  /* 0x000000010200780c */ /* 0x002fda0003f05270 */
[----:B------:R-:W-:Y:S05]  /*0890*/  @P0 BRA `(.L_x_11) ;  /* 0x0000000000400947 */ /* 0x000fea0003800000 */
        /* <DEDUP_REMOVED lines=9> */
[----:B------:R-:W-:Y:S01]  /*0930*/  USHF.L.U32 UR6, UR6, 0x1, URZ ;  /* 0x0000000106067899 */ /* 0x000fe200080006ff */
[----:B------:R-:W-:Y:S01]  /*0940*/  ELECT P0, URZ, PT ;  /* 0x0000000000ff782f */ /* 0x000fe20003800000 */
[----:B-1----:R-:W-:Y:S01]  /*0950*/  ULEA UR4, UR4, UR5, 0x18 ;  /* 0x0000000504047291 */ /* 0x002fe2000f8ec0ff */
[----:B------:R-:W1:Y:S11]  /*0960*/  FENCE.VIEW.ASYNC.S ;  /* 0x00000000000073c6 */ /* 0x000e760000000000 */
[----:B-1----:R1:W2:Y:S01]  /*0970*/  SYNCS.EXCH.64 URZ, [UR4+0x110], UR8 ;  /* 0x0001100804ff75b2 */ /* 0x0022a20008000100 */
[----:B------:R1:W3:Y:S01]  /*0980*/  SYNCS.EXCH.64 URZ, [UR4+0x118], UR6 ;  /* 0x0001180604ff75b2 */ /* 0x0002e20008000100 */
[----:B------:R-:W-:Y:S01]  /*0990*/  NOP ;  /* 0x0000000000007918 */ /* 0x000fe20000000000 */
.L_x_11:
[----:B------:R-:W4:Y:S01]  /*09a0*/  SHFL.IDX PT, R2, R142, RZ, 0x1f ;  /* 0x00001fff8e027589 */ /* 0x000f2200000e0000 */
[----:B------:R-:W-:Y:S01]  /*09b0*/  NOP ;  /* 0x0000000000007918 */ /* 0x000fe20000000000 */
[----:B----4-:R-:W-:-:S13]  /*09c0*/  ISETP.NE.AND P0, PT, R2, 0x3, PT ;  /* 0x000000030200780c */ /* 0x010fda0003f05270 */
[----:B------:R-:W-:Y:S05]  /*09d0*/  @P0 BRA `(.L_x_12) ;  /* 0x0000000000300947 */ /* 0x000fea0003800000 */
[----:B-1----:R-:W1:Y:S01]  /*09e0*/  S2UR UR6, SR_CgaCtaId ;  /* 0x00000000000679c3 */ /* 0x002e620000008800 */
[----:B------:R-:W-:Y:S01]  /*09f0*/  UMOV UR4, 0x400 ;  /* 0x0000040000047882 */ /* 0x000fe20000000000 */
[----:B------:R-:W-:Y:S01]  /*0a00*/  UMOV UR5, 0x20 ;  /* 0x0000002000057882 */ /* 0x000fe20000000000 */
[----:B------:R-:W-:Y:S01]  /*0a10*/  ELECT P0, URZ, PT ;  /* 0x0000000000ff782f */ /* 0x000fe20003800000 */
[----:B-1----:R-:W-:Y:S02]  /*0a20*/  ULEA UR6, UR6, UR4, 0x18 ;  /* 0x0000000406067291 */ /* 0x002fe4000f8ec0ff */
[----:B------:R-:W-:-:S04]  /*0a30*/  UIADD3 UR4, UPT, UPT, -UR5, 0x100000, URZ ;  /* 0x0010000005047890 */ /* 0x000fc8000fffe1ff */
[----:B------:R-:W-:Y:S02]  /*0a40*/  USHF.L.U32 UR5, UR4, 0xb, URZ ;  /* 0x0000000b04057899 */ /* 0x000fe400080006ff */
[----:B------:R-:W-:Y:S01]  /*0a50*/  USHF.L.U32 UR4, UR4, 0x1, URZ ;  /* 0x0000000104047899 */ /* 0x000fe200080006ff */
[----:B------:R-:W1:Y:S11]  /*0a60*/  FENCE.VIEW.ASYNC.S ;  /* 0x00000000000073c6 */ /* 0x000e760000000000 */
[----:B-1----:R4:W1:Y:S01]  /*0a70*/  SYNCS.EXCH.64 URZ, [UR6+0x120], UR4 ;  /* 0x0001200406ff75b2 */ /* 0x0028620008000100 */
[----:B------:R4:W1:Y:S02]  /*0a80*/  SYNCS.EXCH.64 URZ, [UR6+0x128], UR4 ;  /* 0x0001280406ff75b2 */ /* 0x0008640008000100 */
[----:B----4-:R-:W-:Y:S01]  /*0a90*/  NOP ;  /* 0x0000000000007918 */ /* 0x010fe20000000000 */
.L_x_12:
[----:B------:R-:W4:Y:S01]  /*0aa0*/  SHFL.IDX PT, R2, R142, RZ, 0x1f ;  /* 0x00001fff8e027589 */ /* 0x000f2200000e0000 */
[----:B------:R-:W-:Y:S01]  /*0ab0*/  NOP ;  /* 0x0000000000007918 */ /* 0x000fe20000000000 */
[----:B----4-:R-:W-:-:S13]  /*0ac0*/  ISETP.NE.AND P0, PT, R2, 0x4, PT ;  /* 0x000000040200780c */ /* 0x010fda0003f05270 */
[----:B------:R-:W-:Y:S05]  /*0ad0*/  @P0 BRA `(.L_x_13) ;  /* 0x00000000004c0947 */ /* 0x000fea0003800000 */
[----:B-1----:R-:W1:Y:S01]  /*0ae0*/  S2UR UR6, SR_CgaCtaId ;  /* 0x00000000000679c3 */ /* 0x002e620000008800 */
[----:B------:R-:W-:Y:S01]  /*0af0*/  UMOV UR4, 0x1e0 ;  /* 0x000001e000047882 */ /* 0x000fe20000000000 */
[----:B------:R-:W-:Y:S01]  /*0b00*/  UMOV UR5, 0x400 ;  /* 0x0000040000057882 */ /* 0x000fe20000000000 */
[----:B------:R-:W-:Y:S01]  /*0b10*/  USEL UR4, UR4, 0x1a0, UP3 ;  /* 0x000001a004047887 */ /* 0x000fe20009800000 */
[----:B------:R-:W-:Y:S01]  /*0b20*/  UMOV UR8, 0x1 ;  /* 0x0000000100087882 */ /* 0x000fe20000000000 */
[----:B------:R-:W-:Y:S01]  /*0b30*/  ELECT P0, URZ, PT ;  /* 0x0000000000ff782f */ /* 0x000fe20003800000 */
[----:B------:R-:W-:-:S04]  /*0b40*/  UIADD3 UR8, UPT, UPT, -UR8, 0x100000, URZ ;  /* 0x0010000008087890 */ /* 0x000fc8000fffe1ff */
[----:B------:R-:W-:Y:S02]  /*0b50*/  USHF.L.U32 UR9, UR8, 0xb, URZ ;  /* 0x0000000b08097899 */ /* 0x000fe400080006ff */
[----:B------:R-:W-:Y:S02]  /*0b60*/  USHF.L.U32 UR8, UR8, 0x1, URZ ;  /* 0x0000000108087899 */ /* 0x000fe400080006ff */
[----:B-1----:R-:W-:Y:S02]  /*0b70*/  ULEA UR6, UR6, UR5, 0x18 ;  /* 0x0000000506067291 */ /* 0x002fe4000f8ec0ff */
[----:B------:R-:W-:-:S04]  /*0b80*/  UIADD3 UR4, UPT, UPT, -UR4, 0x100000, URZ ;  /* 0x0010000004047890 */ /* 0x000fc8000fffe1ff */
[----:B------:R-:W-:Y:S02]  /*0b90*/  USHF.L.U32 UR5, UR4, 0xb, URZ ;  /* 0x0000000b04057899 */ /* 0x000fe400080006ff */
[----:B------:R-:W-:Y:S01]  /*0ba0*/  USHF.L.U32 UR4, UR4, 0x1, URZ ;  /* 0x0000000104047899 */ /* 0x000fe200080006ff */
[----:B------:R-:W1:Y:S03]  /*0bb0*/  FENCE.VIEW.ASYNC.S ;  /* 0x00000000000073c6 */ /* 0x000e660000000000 */
[----:B-1----:R4:W1:Y:S08]  /*0bc0*/  SYNCS.EXCH.64 URZ, [UR6+0x130], UR8 ;  /* 0x0001300806ff75b2 */ /* 0x0028700008000100 */
[----:B------:R4:W1:Y:S01]  /*0bd0*/  SYNCS.EXCH.64 URZ, [UR6+0x140], UR4 ;  /* 0x0001400406ff75b2 */ /* 0x0008620008000100 */
[----:B------:R4:W1:Y:S01]  /*0be0*/  SYNCS.EXCH.64 URZ, [UR6+0x138], UR8 ;  /* 0x0001380806ff75b2 */ /* 0x0008620008000100 */
[----:B------:R4:W1:Y:S02]  /*0bf0*/  SYNCS.EXCH.64 URZ, [UR6+0x148], UR4 ;  /* 0x0001480406ff75b2 */ /* 0x0008640008000100 */
[----:B----4-:R-:W-:Y:S01]  /*0c00*/  NOP ;  /* 0x0000000000007918 */ /* 0x010fe20000000000 */
.L_x_13:
[----:B------:R-:W4:Y:S01]  /*0c10*/  SHFL.IDX PT, R2, R142, RZ, 0x1f ;  /* 0x00001fff8e027589 */ /* 0x000f2200000e0000 */
[----:B------:R-:W-:Y:S01]  /*0c20*/  NOP ;  /* 0x0000000000007918 */ /* 0x000fe20000000000 */
[----:B----4-:R-:W-:-:S13]  /*0c30*/  ISETP.NE.AND P0, PT, R2, 0x5, PT ;  /* 0x000000050200780c */ /* 0x010fda0003f05270 */
[----:B------:R-:W-:Y:S05]  /*0c40*/  @P0 BRA `(.L_x_14) ;  /* 0x0000000000580947 */ /* 0x000fea0003800000 */
[----:B-1----:R-:W1:Y:S01]  /*0c50*/  S2UR UR4, SR_CgaCtaId ;  /* 0x00000000000479c3 */ /* 0x002e620000008800 */
        /* <DEDUP_REMOVED lines=12> */
[----:B-1----:R4:W1:Y:S01]  /*0d20*/  SYNCS.EXCH.64 URZ, [UR4+0x150], UR8 ;  /* 0x0001500804ff75b2 */ /* 0x0028620008000100 */
[----:B------:R4:W1:Y:S01]  /*0d30*/  SYNCS.EXCH.64 URZ, [UR4+0x170], UR6 ;  /* 0x0001700604ff75b2 */ /* 0x0008620008000100 */
[----:B------:R4:W1:Y:S01]  /*0d40*/  SYNCS.EXCH.64 URZ, [UR4+0x158], UR8 ;  /* 0x0001580804ff75b2 */ /* 0x0008620008000100 */
[----:B------:R4:W1:Y:S01]  /*0d50*/  SYNCS.EXCH.64 URZ, [UR4+0x178], UR6 ;  /* 0x0001780604ff75b2 */ /* 0x0008620008000100 */
[----:B------:R4:W1:Y:S01]  /*0d60*/  SYNCS.EXCH.64 URZ, [UR4+0x160], UR8 ;  /* 0x0001600804ff75b2 */ /* 0x0008620008000100 */
[----:B------:R4:W1:Y:S01]  /*0d70*/  SYNCS.EXCH.64 URZ, [UR4+0x180], UR6 ;  /* 0x0001800604ff75b2 */ /* 0x0008620008000100 */
[----:B------:R4:W1:Y:S01]  /*0d80*/  SYNCS.EXCH.64 URZ, [UR4+0x168], UR8 ;  /* 0x0001680804ff75b2 */ /* 0x0008620008000100 */
[----:B------:R4:W1:Y:S02]  /*0d90*/  SYNCS.EXCH.64 URZ, [UR4+0x188], UR6 ;  /* 0x0001880604ff75b2 */ /* 0x0008640008000100 */
[----:B----4-:R-:W-:Y:S01]  /*0da0*/  NOP ;  /* 0x0000000000007918 */ /* 0x010fe20000000000 */
.L_x_14:
[----:B------:R-:W4:Y:S01]  /*0db0*/  SHFL.IDX PT, R2, R142, RZ, 0x1f ;  /* 0x00001fff8e027589 */ /* 0x000f2200000e0000 */
[----:B------:R-:W1:Y:S01]  /*0dc0*/  S2UR UR61, SR_CgaCtaId ;  /* 0x00000000003d79c3 */ /* 0x000e620000008800 */
[----:B------:R-:W-:Y:S01]  /*0dd0*/  NOP ;  /* 0x0000000000007918 */ /* 0x000fe20000000000 */
[----:B----4-:R-:W-:-:S13]  /*0de0*/  ISETP.NE.AND P0, PT, R2, 0x3, PT ;  /* 0x000000030200780c */ /* 0x010fda0003f05270 */
[----:B-1----:R-:W-:Y:S05]  /*0df0*/  @P0 BRA `(.L_x_15) ;  /* 0x0000000000340947 */ /* 0x002fea0003800000 */
[----:B------:R-:W-:Y:S01]  /*0e00*/  UMOV UR4, 0x400 ;  /* 0x0000040000047882 */ /* 0x000fe20000000000 */
[----:B------:R-:W-:Y:S01]  /*0e10*/  UMOV UR6, 0x20 ;  /* 0x0000002000067882 */ /* 0x000fe20000000000 */
[----:B------:R-:W-:Y:S02]  /*0e20*/  ULEA UR4, UR61, UR4, 0x18 ;  /* 0x000000043d047291 */ /* 0x000fe4000f8ec0ff */
[----:B------:R-:W-:-:S04]  /*0e30*/  UIADD3 UR6, UPT, UPT, -UR6, 0x100000, URZ ;  /* 0x0010000006067890 */ /* 0x000fc8000fffe1ff */
[----:B------:R-:W-:Y:S02]  /*0e40*/  USHF.L.U32 UR7, UR6, 0xb, URZ ;  /* 0x0000000b06077899 */ /* 0x000fe400080006ff */
[----:B------:R-:W-:Y:S01]  /*0e50*/  USHF.L.U32 UR6, UR6, 0x1, URZ ;  /* 0x0000000106067899 */ /* 0x000fe200080006ff */
[----:B------:R-:W-:Y:S01]  /*0e60*/  ELECT P0, URZ, PT ;  /* 0x0000000000ff782f */ /* 0x000fe20003800000 */
[----:B------:R-:W1:Y:S10]  /*0e70*/  FENCE.VIEW.ASYNC.S ;  /* 0x00000000000073c6 */ /* 0x000e740000000000 */
[----:B-1----:R1:W4:Y:S01]  /*0e80*/  SYNCS.EXCH.64 URZ, [UR4+0x190], UR6 ;  /* 0x0001900604ff75b2 */ /* 0x0023220008000100 */
[----:B------:R1:W1:Y:S01]  /*0e90*/  SYNCS.EXCH.64 URZ, [UR4+0x1a0], UR6 ;  /* 0x0001a00604ff75b2 */ /* 0x0002620008000100 */
[----:B------:R1:W1:Y:S01]  /*0ea0*/  SYNCS.EXCH.64 URZ, [UR4+0x198], UR6 ;  /* 0x0001980604ff75b2 */ /* 0x0002620008000100 */
[----:B------:R1:W1:Y:S01]  /*0eb0*/  SYNCS.EXCH.64 URZ, [UR4+0x1a8], UR6 ;  /* 0x0001a80604ff75b2 */ /* 0x0002620008000100 */
[----:B------:R-:W-:Y:S01]  /*0ec0*/  NOP ;  /* 0x0000000000007918 */ /* 0x000fe20000000000 */
.L_x_15:
[----:B-1----:R-:W1:Y:S01]  /*0ed0*/  LDCU UR4, c[0x0][0x36c] ;  /* 0x00006d80ff0477ac */ /* 0x002e620008000800 */
[----:B------:R-:W-:Y:S01]  /*0ee0*/  ISETP.NE.OR P3, PT, R0, 0x2, !P3 ;  /* 0x000000020000780c */ /* 0x000fe20005f65670 */
[----:B------:R-:W-:Y:S01]  /*0ef0*/  NOP ;  /* 0x0000000000007918 */ /* 0x000fe20000000000 */
[----:B------:R-:W-:Y:S01]  /*0f00*/  LOP3.LUT R0, R131, 0x1f, RZ, 0xc0, !PT ;  /* 0x0000001f83007812 */ /* 0x000fe200078ec0ff */
[----:B------:R-:W-:Y:S02]  /*0f10*/  UISETP.NE.AND UP4, UPT, UR22, URZ, UPT ;  /* 0x000000ff1600728c */ /* 0x000fe4000bf85270 */
[----:B-1----:R-:W-:-:S09]  /*0f20*/  UISETP.EQ.U32.AND UP5, UPT, UR4, 0x1, UPT ;  /* 0x000000010400788c */ /* 0x002fd2000bfa2070 */
[----:B------:R-:W-:Y:S05]  /*0f30*/  BRA.U !UP5, `(.L_x_16) ;  /* 0x000000010d087547 */ /* 0x000fea000b800000 */
[----:B--234-:R-:W-:Y:S01]  /*0f40*/  UCGABAR_ARV ;  /* 0x00000000000079c7 */ /* 0x01cfe20008000000 */
[----:B------:R-:W-:Y:S05]  /*0f50*/  BRA `(.L_x_17) ;  /* 0x0000000000047947 */ /* 0x000fea0003800000 */
.L_x_16:
[----:B--234-:R-:W-:Y:S01]  /*0f60*/  NOP ;  /* 0x0000000000007918 */ /* 0x01cfe20000000000 */
.L_x_17:
[----:B------:R-:W1:Y:S01]  /*0f70*/  S2UR UR7, SR_CTAID.X ;  /* 0x00000000000779c3 */ /* 0x000e620000002500 */
[----:B------:R-:W-:-:S05]  /*0f80*/  CS2R.32 R3, SR_CgaSize ;  /* 0x0000000000037805 */ /* 0x000fca0000008a00 */
[----:B------:R-:W-:-:S05]  /*0f90*/  IMAD R3, R3, -0xa0, RZ ;  /* 0xffffff6003037824 */ /* 0x000fca00078e02ff */
[----:B------:R-:W-:-:S14]  /*0fa0*/  R2UR UR5, R3 ;  /* 0x00000000030572ca */ /* 0x000fdc00000e0000 */
[----:B------:R-:W2:Y:S01]  /*0fb0*/  LDCU UR5, c[0x0][UR5+0x2b0] ;  /* 0x00005600050577ac */ /* 0x000ea20008000800 */
[----:B------:R-:W-:-:S05]  /*0fc0*/  CS2R.32 R3, SR_CgaSize ;  /* 0x0000000000037805 */ /* 0x000fca0000008a00 */
[----:B------:R-:W-:-:S05]  /*0fd0*/  IMAD R3, R3, -0xa0, RZ ;  /* 0xffffff6003037824 */ /* 0x000fca00078e02ff */
[----:B------:R-:W-:-:S14]  /*0fe0*/  R2UR UR4, R3 ;  /* 0x00000000030472ca */ /* 0x000fdc00000e0000 */
[----:B------:R-:W3:Y:S01]  /*0ff0*/  LDCU UR4, c[0x0][UR4+0x2b4] ;  /* 0x00005680040477ac */ /* 0x000ee20008000800 */
[----:B------:R-:W4:Y:S01]  /*1000*/  S2UR UR8, SR_CTAID.Y ;  /* 0x00000000000879c3 */ /* 0x000f220000002600 */
[----:B------:R-:W3:Y:S01]  /*1010*/  LDCU UR23, c[0x0][0xb24] ;  /* 0x00016480ff1777ac */ /* 0x000ee20008000800 */
[----:B------:R-:W-:-:S05]  /*1020*/  CS2R.32 R3, SR_CgaSize ;  /* 0x0000000000037805 */ /* 0x000fca0000008a00 */
[----:B------:R-:W-:-:S05]  /*1030*/  IMAD R3, R3, -0xa0, RZ ;  /* 0xffffff6003037824 */ /* 0x000fca00078e02ff */
[----:B------:R-:W-:-:S14]  /*1040*/  R2UR UR58, R3 ;  /* 0x00000000033a72ca */ /* 0x000fdc00000e0000 */
[----:B------:R-:W3:Y:S01]  /*1050*/  LDCU UR58, c[0x0][UR58+0x2a0] ;  /* 0x000054003a3a77ac */ /* 0x000ee20008000800 */
[----:B------:R-:W1:Y:S01]  /*1060*/  S2UR UR36, SR_CTAID.Z ;  /* 0x00000000002479c3 */ /* 0x000e620000002700 */
[----:B------:R-:W-:-:S05]  /*1070*/  CS2R.32 R3, SR_CgaSize ;  /* 0x0000000000037805 */ /* 0x000fca0000008a00 */
[----:B------:R-:W-:-:S05]  /*1080*/  IMAD R3, R3, -0xa0, RZ ;  /* 0xffffff6003037824 */ /* 0x000fca00078e02ff */
[----:B------:R-:W-:-:S14]  /*1090*/  R2UR UR55, R3 ;  /* 0x00000000033772ca */ /* 0x000fdc00000e0000 */
[----:B------:R-:W3:Y:S01]  /*10a0*/  LDCU UR55, c[0x0][UR55+0x2a4] ;  /* 0x00005480373777ac */ /* 0x000ee20008000800 */
[----:B------:R-:W3:Y:S01]  /*10b0*/  LDCU UR40, c[0x0][0xb24] ;  /* 0x00016480ff2877ac */ /* 0x000ee20008000800 */
[----:B-1----:R-:W-:Y:S01]  /*10c0*/  I2FP.F32.U32 R3, UR7 ;  /* 0x0000000700037c45 */ /* 0x002fe20008201000 */
[----:B------:R-:W1:Y:S04]  /*10d0*/  LDCU UR25, c[0x0][0xb30] ;  /* 0x00016600ff1977ac */ /* 0x000e680008000800 */
[----:B--2---:R-:W-:Y:S01]  /*10e0*/  FMUL R3, R3, UR5 ;  /* 0x0000000503037c20 */ /* 0x004fe20008400000 */
[----:B------:R-:W-:Y:S01]  /*10f0*/  USHF.L.U32 UR28, UR61, 0xc, URZ ;  /* 0x0000000c3d1c7899 */ /* 0x000fe200080006ff */
[----:B----4-:R-:W-:Y:S01]  /*1100*/  I2FP.F32.U32 R2, UR8 ;  /* 0x0000000800027c45 */ /* 0x010fe20008201000 */
[----:B---3--:R-:W-:-:S03]  /*1110*/  UISETP.GE.AND UP2, UPT, UR23, 0x1, UPT ;  /* 0x000000011700788c */ /* 0x008fc6000bf46270 */
[----:B------:R-:W2:Y:S01]  /*1120*/  F2I.U32.TRUNC.NTZ R3, R3 ;  /* 0x0000000300037305 */ /* 0x000ea2000020f000 */
[----:B------:R-:W-:Y:S01]  /*1130*/  UMOV UR46, UR7 ;  /* 0x00000007002e7c82 */ /* 0x000fe20008000000 */
[----:B------:R-:W-:Y:S01]  /*1140*/  FMUL R2, R2, UR4 ;  /* 0x0000000402027c20 */ /* 0x000fe20008400000 */
[----:B------:R-:W-:-:S05]  /*1150*/  UMOV UR45, UR8 ;  /* 0x00000008002d7c82 */ /* 0x000fca0008000000 */
[----:B------:R-:W3:Y:S01]  /*1160*/  F2I.U32.TRUNC.NTZ R2, R2 ;  /* 0x0000000200027305 */ /* 0x000ee2000020f000 */
[----:B--2---:R-:W-:Y:S02]  /*1170*/  R2UR UR4, R3 ;  /* 0x00000000030472ca */ /* 0x004fe400000e0000 */
[----:B---3--:R-:W-:Y:S02]  /*1180*/  R2UR UR6, R2 ;  /* 0x00000000020672ca */ /* 0x008fe400000e0000 */
[----:B------:R-:W-:-:S09]  /*1190*/  PRMT R2, RZ, 0x7610, R2 ;  /* 0x00007610ff027816 */ /* 0x000fd20000000002 */
[----:B------:R-:W-:-:S04]  /*11a0*/  UIADD3 UR5, UPT, UPT, -UR4, URZ, URZ ;  /* 0x000000ff04057290 */ /* 0x000fc8000fffe1ff */
[----:B------:R-:W-:Y:S02]  /*11b0*/  UIMAD UR58, UR58, UR5, UR7 ;  /* 0x000000053a3a72a4 */ /* 0x000fe4000f8e0207 */
[----:B------:R-:W-:-:S04]  /*11c0*/  UIADD3 UR4, UPT, UPT, -UR6, URZ, URZ ;  /* 0x000000ff06047290 */ /* 0x000fc8000fffe1ff */
[----:B------:R-:W-:Y:S01]  /*11d0*/  UIMAD UR55, UR55, UR4, UR8 ;  /* 0x00000004373772a4 */ /* 0x000fe2000f8e0208 */
[----:B-1----:R-:W-:Y:S11]  /*11e0*/  BRA.U UP4, `(.L_x_18) ;  /* 0x0000000104247547 */ /* 0x002ff6000b800000 */
[----:B------:R-:W-:Y:S02]  /*11f0*/  UISETP.NE.AND UP0, UPT, UR55, URZ, UPT ;  /* 0x000000ff3700728c */ /* 0x000fe4000bf05270 */
[----:B------:R-:W-:Y:S02]  /*1200*/  UISETP.NE.AND UP1, UPT, UR55, 0x1, UPT ;  /* 0x000000013700788c */ /* 0x000fe4000bf25270 */
[----:B------:R-:W-:Y:S02]  /*1210*/  UISETP.EQ.OR UP0, UPT, UR58, URZ, !UP0 ;  /* 0x000000ff3a00728c */ /* 0x000fe4000c702670 */
[----:B------:R-:W-:Y:S02]  /*1220*/  USEL UR4, URZ, 0x2, UP1 ;  /* 0x00000002ff047887 */ /* 0x000fe40008800000 */
[----:B------:R-:W-:Y:S02]  /*1230*/  USEL UR5, URZ, 0x1, !UP0 ;  /* 0x00000001ff057887 */ /* 0x000fe4000c000000 */
[----:B------:R-:W-:-:S04]  /*1240*/  UISETP.NE.AND UP0, UPT, UR58, URZ, UPT ;  /* 0x000000ff3a00728c */ /* 0x000fc8000bf05270 */
[----:B------:R-:W-:-:S04]  /*1250*/  USEL UR4, UR4, 0x2, UP0 ;  /* 0x0000000204047887 */ /* 0x000fc80008000000 */
[----:B------:R-:W-:-:S06]  /*1260*/  UIADD3 UR4, UPT, UPT, UR5, UR4, URZ ;  /* 0x0000000405047290 */ /* 0x000fcc000fffe0ff */
[----:B------:R-:W-:Y:S02]  /*1270*/  MOV R2, UR4 ;  /* 0x0000000400027c02 */ /* 0x000fe40008000f00 */
.L_x_18:
[----:B------:R-:W-:Y:S05]  /*1280*/  BRA.U !UP2, `(.L_x_19) ;  /* 0x000000010ad47547 */ /* 0x000fea000b800000 */
[----:B------:R-:W1:Y:S01]  /*1290*/  LDCU.128 UR12, c[0x0][0xb10] ;  /* 0x00016200ff0c77ac */ /* 0x000e620008000c00 */
[----:B------:R-:W2:Y:S01]  /*12a0*/  LDCU UR6, c[0x0][0x370] ;  /* 0x00006e00ff0677ac */ /* 0x000ea20008000800 */
[----:B------:R-:W3:Y:S01]  /*12b0*/  LDCU UR5, c[0x0][0x374] ;  /* 0x00006e80ff0577ac */ /* 0x000ee20008000800 */
[----:B------:R-:W4:Y:S01]  /*12c0*/  LDCU UR24, c[0x0][0xb0c] ;  /* 0x00016180ff1877ac */ /* 0x000f220008000800 */
[----:B------:R-:W4:Y:S01]  /*12d0*/  LDCU UR4, c[0x0][0xb20] ;  /* 0x00016400ff0477ac */ /* 0x000f220008000800 */
[----:B------:R-:W4:Y:S01]  /*12e0*/  LDCU.64 UR8, c[0x0][0xb28] ;  /* 0x00016500ff0877ac */ /* 0x000f220008000a00 */
[----:B-1----:R-:W-:Y:S02]  /*12f0*/  UISETP.NE.AND UP0, UPT, UR14, 0x1, UPT ;  /* 0x000000010e00788c */ /* 0x002fe4000bf05270 */
[----:B---3--:R-:W-:Y:S02]  /*1300*/  UIMAD.WIDE.U32 UR10, UR5, UR15, URZ ;  /* 0x0000000f050a72a5 */ /* 0x008fe4000f8e00ff */
[----:B--2---:R-:W-:-:S02]  /*1310*/  UIMAD.WIDE.U32 UR18, UR6, UR12, URZ ;  /* 0x0000000c061272a5 */ /* 0x004fc4000f8e00ff */
[----:B----4-:R-:W-:Y:S02]  /*1320*/  UISETP.NE.AND UP1, UPT, UR24, 0x1, UPT ;  /* 0x000000011800788c */ /* 0x010fe4000bf25270 */
[----:B------:R-:W-:Y:S01]  /*1330*/  UISETP.NE.AND UP2, UPT, UR23, 0x1, UPT ;  /* 0x000000011700788c */ /* 0x000fe2000bf45270 */
[----:B------:R-:W-:Y:S02]  /*1340*/  UMOV UR10, UR11 ;  /* 0x0000000b000a7c82 */ /* 0x000fe40008000000 */
[----:B------:R-:W-:Y:S01]  /*1350*/  UMOV UR18, UR19 ;  /* 0x0000001300127c82 */ /* 0x000fe20008000000 */
[----:B------:R-:W-:Y:S02]  /*1360*/  @UP0 USHF.R.U32.HI UR5, URZ, UR4, UR10 ;  /* 0x00000004ff050299 */ /* 0x000fe4000801160a */
[----:B------:R-:W-:Y:S02]  /*1370*/  UIMAD.WIDE.U32 UR20, UR45, UR15, URZ ;  /* 0x0000000f2d1472a5 */ /* 0x000fe4000f8e00ff */
[----:B------:R-:W-:-:S02]  /*1380*/  UIMAD.WIDE.U32 UR10, UR5, UR8, URZ ;  /* 0x00000008050a72a5 */ /* 0x000fc4000f8e00ff */
[----:B------:R-:W-:Y:S02]  /*1390*/  @UP1 USHF.R.U32.HI UR6, URZ, UR13, UR18 ;  /* 0x0000000dff061299 */ /* 0x000fe40008011612 */
[----:B------:R-:W-:Y:S02]  /*13a0*/  UIMAD.WIDE.U32 UR16, UR46, UR12, URZ ;  /* 0x0000000c2e1072a5 */ /* 0x000fe4000f8e00ff */
[----:B------:R-:W-:Y:S01]  /*13b0*/  UIMAD.WIDE.U32 UR18, UR6, UR8, URZ ;  /* 0x00000008061272a5 */ /* 0x000fe2000f8e00ff */
[----:B------:R-:W-:Y:S01]  /*13c0*/  UMOV UR20, UR21 ;  /* 0x0000001500147c82 */ /* 0x000fe20008000000 */
[----:B------:R-:W-:Y:S01]  /*13d0*/  UMOV UR10, UR11 ;  /* 0x0000000b000a7c82 */ /* 0x000fe20008000000 */
[----:B------:R-:W-:Y:S02]  /*13e0*/  USHF.R.U32.HI UR20, URZ, UR4, UR20 ;  /* 0x00000004ff147299 */ /* 0x000fe40008011614 */
[----:B------:R-:W-:Y:S02]  /*13f0*/  @UP2 USHF.R.U32.HI UR5, URZ, UR9, UR10 ;  /* 0x00000009ff052299 */ /* 0x000fe4000801160a */
[----:B------:R-:W-:Y:S01]  /*1400*/  UMOV UR7, UR19 ;  /* 0x0000001300077c82 */ /* 0x000fe20008000000 */
[----:B------:R-:W-:Y:S01]  /*1410*/  UMOV UR16, UR17 ;  /* 0x0000001100107c82 */ /* 0x000fe20008000000 */
[----:B------:R-:W-:-:S02]  /*1420*/  @UP2 USHF.R.U32.HI UR6, URZ, UR9, UR7 ;  /* 0x00000009ff062299 */ /* 0x000fc40008011607 */
[----:B------:R-:W-:Y:S02]  /*1430*/  USHF.R.U32.HI UR13, URZ, UR13, UR16 ;  /* 0x0000000dff0d7299 */ /* 0x000fe40008011610 */
[----:B------:R-:W-:Y:S02]  /*1440*/  USEL UR4, UR45, UR20, !UP0 ;  /* 0x000000142d047287 */ /* 0x000fe4000c000000 */
[----:B------:R-:W-:Y:S02]  /*1450*/  UIMAD UR7, UR5, UR23, URZ ;  /* 0x00000017050772a4 */ /* 0x000fe4000f8e02ff */
[----:B------:R-:W-:Y:S02]  /*1460*/  USEL UR5, UR46, UR13, !UP1 ;  /* 0x0000000d2e057287 */ /* 0x000fe4000c800000 */
[----:B------:R-:W-:Y:S02]  /*1470*/  UIMAD UR12, UR6, UR23, URZ ;  /* 0x00000017060c72a4 */ /* 0x000fe4000f8e02ff */
[----:B------:R-:W-:-:S02]  /*1480*/  UISETP.GE.AND UP0, UPT, UR4, UR7, UPT ;  /* 0x000000070400728c */ /* 0x000fc4000bf06270 */
[----:B------:R-:W-:Y:S02]  /*1490*/  UIMAD.WIDE.U32 UR10, UR4, UR8, URZ ;  /* 0x00000008040a72a5 */ /* 0x000fe4000f8e00ff */
[----:B------:R-:W-:Y:S02]  /*14a0*/  UISETP.GE.OR UP0, UPT, UR5, UR12, UP0 ;  /* 0x0000000c0500728c */ /* 0x000fe40008706670 */
[----:B------:R-:W-:Y:S02]  /*14b0*/  UIMAD.WIDE.U32 UR12, UR5, UR8, URZ ;  /* 0x00000008050c72a5 */ /* 0x000fe4000f8e00ff */
[----:B------:R-:W-:Y:S01]  /*14c0*/  UIADD3 UR10, UPT, UPT, -UR4, URZ, URZ ;  /* 0x000000ff040a7290 */ /* 0x000fe2000fffe1ff */
[----:B------:R-:W-:Y:S01]  /*14d0*/  UMOV UR8, UR11 ;  /* 0x0000000b00087c82 */ /* 0x000fe20008000000 */
[----:B------:R-:W-:Y:S02]  /*14e0*/  UIADD3 UR11, UPT, UPT, -UR5, URZ, URZ ;  /* 0x000000ff050b7290 */ /* 0x000fe4000fffe1ff */
[----:B------:R-:W-:-:S03]  /*14f0*/  USHF.R.U32.HI UR8, URZ, UR9, UR8 ;  /* 0x00000009ff087299 */ /* 0x000fc60008011608 */
[----:B------:R-:W-:Y:S01]  /*1500*/  @!UP0 UMOV UR7, UR13 ;  /* 0x0000000d00078c82 */ /* 0x000fe20008000000 */
[----:B------:R-:W-:Y:S02]  /*1510*/  UIMAD UR45, UR14, UR10, UR45 ;  /* 0x0000000a0e2d72a4 */ /* 0x000fe4000f8e022d */
[----:B------:R-:W-:Y:S02]  /*1520*/  USEL UR8, UR4, UR8, !UP2 ;  /* 0x0000000804087287 */ /* 0x000fe4000d000000 */
[----:B------:R-:W-:Y:S02]  /*1530*/  @!UP0 USHF.R.U32.HI UR7, URZ, UR9, UR7 ;  /* 0x00000009ff078299 */ /* 0x000fe40008011607 */
[----:B------:R-:W-:Y:S02]  /*1540*/  UIADD3 UR9, UPT, UPT, -UR8, URZ, URZ ;  /* 0x000000ff08097290 */ /* 0x000fe4000fffe1ff */
[----:B------:R-:W-:Y:S02]  /*1550*/  @!UP0 USEL UR7, UR5, UR7, !UP2 ;  /* 0x0000000705078287 */ /* 0x000fe4000d000000 */
[----:B------:R-:W-:-:S02]  /*1560*/  UIMAD UR9, UR23, UR9, UR4 ;  /* 0x00000009170972a4 */ /* 0x000fc4000f8e0204 */
[----:B------:R-:W-:Y:S02]  /*1570*/  @!UP0 UIADD3 UR8, UPT, UPT, UR8, -UR7, URZ ;  /* 0x8000000708088290 */ /* 0x000fe4000fffe0ff */
[----:B------:R-:W-:Y:S02]  /*1580*/  @!UP0 UIMAD UR6, UR9, UR6, UR7 ;  /* 0x00000006090682a4 */ /* 0x000fe4000f8e0207 */
[----:B------:R-:W-:Y:S02]  /*1590*/  @!UP0 UIMAD UR4, UR8, UR23, UR5 ;  /* 0x00000017080482a4 */ /* 0x000fe4000f8e0205 */
[----:B------:R-:W-:Y:S02]  /*15a0*/  UIMAD UR46, UR24, UR11, UR46 ;  /* 0x0000000b182e72a4 */ /* 0x000fe4000f8e022e */
[----:B------:R-:W-:Y:S01]  /*15b0*/  UIMAD UR45, UR4, UR14, UR45 ;  /* 0x0000000e042d72a4 */ /* 0x000fe2000f8e022d */
[----:B------:R-:W-:Y:S02]  /*15c0*/  @!UP0 UMOV UR5, UR6 ;  /* 0x0000000600058c82 */ /* 0x000fe40008000000 */
[----:B------:R-:W-:-:S12]  /*15d0*/  UIMAD UR46, UR5, UR24, UR46 ;  /* 0x00000018052e72a4 */ /* 0x000fd8000f8e022e */
.L_x_19:
[----:B------:R-:W-:Y:S02]  /*15e0*/  UISETP.NE.AND UP1, UPT, UR25, 0x1, UPT ;  /* 0x000000011900788c */ /* 0x000fe4000bf25270 */
[----:B------:R-:W-:Y:S02]  /*15f0*/  UISETP.NE.AND UP0, UPT, UR22, 0x2, UPT ;  /* 0x000000021600788c */ /* 0x000fe4000bf05270 */
[----:B------:R-:W-:-:S05]  /*1600*/  ULOP3.LUT UR28, UR28, 0x1000, URZ, 0xc0, !UPT ;  /* 0x000010001c1c7892 */ /* 0x000fca000f8ec0ff */
[----:B------:R-:W-:Y:S07]  /*1610*/  BRA.U UP1, `(.L_x_20) ;  /* 0x0000000101447547 */ /* 0x000fee000b800000 */
[----:B------:R-:W1:Y:S01]  /*1620*/  LDCU.128 UR8, c[0x0][0xb10] ;  /* 0x00016200ff0877ac */ /* 0x000e620008000c00 */
[----:B------:R-:W2:Y:S01]  /*1630*/  LDCU UR12, c[0x0][0xb0c] ;  /* 0x00016180ff0c77ac */ /* 0x000ea20008000800 */
[----:B------:R-:W3:Y:S01]  /*1640*/  LDCU UR13, c[0x0][0xb20] ;  /* 0x00016400ff0d77ac */ /* 0x000ee20008000800 */
[----:B-1----:R-:W-:Y:S02]  /*1650*/  UIMAD.WIDE.U32 UR6, UR46, UR8, URZ ;  /* 0x000000082e0672a5 */ /* 0x002fe4000f8e00ff */
[----:B------:R-:W-:Y:S02]  /*1660*/  UIMAD.WIDE.U32 UR4, UR45, UR11, URZ ;  /* 0x0000000b2d0472a5 */ /* 0x000fe4000f8e00ff */
[----:B--2---:R-:W-:Y:S02]  /*1670*/  UISETP.NE.AND UP2, UPT, UR12, 0x1, UPT ;  /* 0x000000010c00788c */ /* 0x004fe4000bf45270 */
[----:B------:R-:W-:Y:S01]  /*1680*/  UISETP.NE.AND UP1, UPT, UR10, 0x1, UPT ;  /* 0x000000010a00788c */ /* 0x000fe2000bf25270 */
[----:B------:R-:W-:-:S02]  /*1690*/  UMOV UR6, UR7 ;  /* 0x0000000700067c82 */ /* 0x000fc40008000000 */
[----:B------:R-:W-:Y:S01]  /*16a0*/  UMOV UR4, UR5 ;  /* 0x0000000500047c82 */ /* 0x000fe20008000000 */
[----:B------:R-:W-:Y:S02]  /*16b0*/  USHF.R.U32.HI UR6, URZ, UR9, UR6 ;  /* 0x00000009ff067299 */ /* 0x000fe40008011606 */
[----:B---3--:R-:W-:Y:S02]  /*16c0*/  USHF.R.U32.HI UR4, URZ, UR13, UR4 ;  /* 0x0000000dff047299 */ /* 0x008fe40008011604 */
[----:B------:R-:W-:Y:S02]  /*16d0*/  USEL UR5, UR46, UR6, !UP2 ;  /* 0x000000062e057287 */ /* 0x000fe4000d000000 */
[----:B------:R-:W-:-:S04]  /*16e0*/  USEL UR4, UR45, UR4, !UP1 ;  /* 0x000000042d047287 */ /* 0x000fc8000c800000 */
[----:B------:R-:W-:Y:S02]  /*16f0*/  UIADD3 UR6, UPT, UPT, UR5, -UR4, URZ ;  /* 0x8000000405067290 */ /* 0x000fe4000fffe0ff */
[----:B------:R-:W-:Y:S02]  /*1700*/  UIADD3 UR4, UPT, UPT, -UR5, UR4, URZ ;  /* 0x0000000405047290 */ /* 0x000fe4000fffe1ff */
[----:B------:R-:W-:Y:S02]  /*1710*/  UIMAD UR45, UR6, UR10, UR45 ;  /* 0x0000000a062d72a4 */ /* 0x000fe4000f8e022d */
[----:B------:R-:W-:-:S12]  /*1720*/  UIMAD UR46, UR4, UR12, UR46 ;  /* 0x0000000c042e72a4 */ /* 0x000fd8000f8e022e */
.L_x_20:
[----:B------:R-:W-:Y:S05]  /*1730*/  BRA.U !UP5, `(.L_x_21) ;  /* 0x000000010d0c7547 */ /* 0x000fea000b800000 */
[----:B------:R-:W-:Y:S01]  /*1740*/  UCGABAR_WAIT ;  /* 0x0000000000007dc7 */ /* 0x000fe20008000000 */
[----:B------:R-:W-:Y:S01]  /*1750*/  CCTL.IVALL ;  /* 0x00000000ff00798f */ /* 0x000fe20002000000 */
[----:B------:R-:W-:Y:S05]  /*1760*/  BRA `(.L_x_22) ;  /* 0x0000000000047947 */ /* 0x000fea0003800000 */
.L_x_21:
[----:B------:R-:W-:Y:S06]  /*1770*/  BAR.SYNC.DEFER_BLOCKING 0x0 ;  /* 0x0000000000007b1d */ /* 0x000fec0000010000 */
.L_x_22:
[----:B------:R-:W-:Y:S05]  /*1780*/  BRA.U UP0, `(.L_x_23) ;  /* 0x0000001900807547 */ /* 0x000fea000b800000 */
[----:B------:R-:W1:Y:S01]  /*1790*/  LDCU UR6, c[0x0][0x38c] ;  /* 0x00007180ff0677ac */ /* 0x000e620008000800 */
[----:B------:R-:W-:Y:S01]  /*17a0*/  PLOP3.LUT P1, PT, PT, PT, UP3, 0x80, 0x8 ;  /* 0x000000000008781c */ /* 0x000fe20003f2f038 */
[----:B------:R-:W-:Y:S01]  /*17b0*/  IMAD.MOV.U32 R12, RZ, RZ, 0x1 ;  /* 0x00000001ff0c7424 */ /* 0x000fe200078e00ff */
[----:B------:R-:W-:Y:S01]  /*17c0*/  ISETP.EQ.OR P2, PT, R0, RZ, P3 ;  /* 0x000000ff0000720c */ /* 0x000fe20001f42670 */
[----:B------:R-:W-:Y:S01]  /*17d0*/  UMOV UR7, 0x400 ;  /* 0x0000040000077882 */ /* 0x000fe20000000000 */
[----:B------:R-:W-:Y:S01]  /*17e0*/  UISETP.NE.AND UP1, UPT, UR22, URZ, UPT ;  /* 0x000000ff1600728c */ /* 0x000fe2000bf25270 */
[----:B------:R-:W-:Y:S01]  /*17f0*/  PLOP3.LUT P1, PT, P1, PT, PT, 0x8, 0x80 ;  /* 0x000000000080781c */ /* 0x000fe20000f2e170 */
[----:B------:R-:W-:Y:S01]  /*1800*/  ULEA UR7, UR61, UR7, 0x18 ;  /* 0x000000073d077291 */ /* 0x000fe2000f8ec0ff */
[----:B------:R-:W-:Y:S01]  /*1810*/  CS2R R10, SRZ ;  /* 0x00000000000a7805 */ /* 0x000fe2000001ff00 */
[----:B------:R-:W-:Y:S01]  /*1820*/  IMAD.MOV.U32 R9, RZ, RZ, RZ ;  /* 0x000000ffff097224 */ /* 0x000fe200078e00ff */
[----:B------:R-:W2:Y:S01]  /*1830*/  LDCU UR41, c[0x0][0x370] ;  /* 0x00006e00ff2977ac */ /* 0x000ea20008000800 */
[----:B------:R-:W-:Y:S01]  /*1840*/  IMAD.MOV.U32 R8, RZ, RZ, 0x1 ;  /* 0x00000001ff087424 */ /* 0x000fe200078e00ff */
[----:B------:R-:W3:Y:S01]  /*1850*/  LDCU.64 UR26, c[0x0][0x348] ;  /* 0x00006900ff1a77ac */ /* 0x000ee20008000a00 */
[----:B-1----:R-:W-:-:S02]  /*1860*/  UIADD3 UR5, UPT, UPT, UR6, 0x3f, URZ ;  /* 0x0000003f06057890 */ /* 0x002fc4000fffe0ff */
[----:B------:R-:W-:Y:S02]  /*1870*/  USHF.R.U32.HI UR47, URZ, 0x6, UR28 ;  /* 0x00000006ff2f7899 */ /* 0x000fe4000801161c */
[----:B------:R-:W-:Y:S02]  /*1880*/  USHF.R.S32.HI UR4, URZ, 0x1f, UR5 ;  /* 0x0000001fff047899 */ /* 0x000fe40008011405 */
[----:B------:R-:W-:Y:S02]  /*1890*/  UIADD3 UR48, UPT, UPT, UR6, 0x7e, URZ ;  /* 0x0000007e06307890 */ /* 0x000fe4000fffe0ff */
[----:B------:R-:W-:Y:S01]  /*18a0*/  ULEA.HI UR4, UR4, UR5, URZ, 0x6 ;  /* 0x0000000504047291 */ /* 0x000fe2000f8f30ff */
[----:B------:R-:W1:Y:S03]  /*18b0*/  LDCU UR39, c[0x0][0x374] ;  /* 0x00006e80ff2777ac */ /* 0x000e660008000800 */
[----:B------:R-:W-:-:S02]  /*18c0*/  USHF.R.S32.HI UR43, URZ, 0x6, UR4 ;  /* 0x00000006ff2b7899 */ /* 0x000fc40008011404 */
[----:B------:R-:W-:Y:S02]  /*18d0*/  UIADD3 UR4, UPT, UPT, UR6, -0x1, URZ ;  /* 0xffffffff06047890 */ /* 0x000fe4000fffe0ff */
[----:B------:R-:W-:Y:S02]  /*18e0*/  UISETP.LT.U32.AND UP0, UPT, UR43, 0x11, UPT ;  /* 0x000000112b00788c */ /* 0x000fe4000bf01070 */
[----:B------:R-:W-:Y:S02]  /*18f0*/  UISETP.GE.U32.AND UP2, UPT, UR4, -0x7f, UPT ;  /* 0xffffff810400788c */ /* 0x000fe4000bf46070 */
[----:B------:R-:W-:Y:S02]  /*1900*/  USEL UR42, UR43, 0x11, UP0 ;  /* 0x000000112b2a7887 */ /* 0x000fe40008000000 */
[----:B------:R-:W-:Y:S02]  /*1910*/  USEL UR24, UR34, 0x2, UP1 ;  /* 0x0000000222187887 */ /* 0x000fe40008800000 */
[----:B------:R-:W-:-:S02]  /*1920*/  UIADD3 UR21, UPT, UPT, UR42, -0x1, URZ ;  /* 0xffffffff2a157890 */ /* 0x000fc4000fffe0ff */
[----:B------:R-:W-:Y:S02]  /*1930*/  UIADD3 UR29, UPT, UPT, UR7, 0x4400, UR28 ;  /* 0x00004400071d7890 */ /* 0x000fe4000fffe01c */
[----:B------:R-:W-:Y:S02]  /*1940*/  UIADD3 UR44, UPT, UPT, UR43, -UR42, URZ ;  /* 0x8000002a2b2c7290 */ /* 0x000fe4000fffe0ff */
[----:B------:R-:W-:Y:S01]  /*1950*/  @UP2 UIADD3 UR21, UPT, UPT, UR42, URZ, URZ ;  /* 0x000000ff2a152290 */ /* 0x000fe2000fffe0ff */
[----:B------:R-:W-:-:S03]  /*1960*/  UMOV UR5, URZ ;  /* 0x000000ff00057c82 */ /* 0x000fc60008000000 */
[----:B-123--:R-:W-:-:S12]  /*1970*/  UIADD3 UR21, UPT, UPT, UR21, 0x1, URZ ;  /* 0x0000000115157890 */ /* 0x00efd8000fffe0ff */
.L_x_43:
[----:B------:R-:W-:-:S09]  /*1980*/  UISETP.NE.AND UP0, UPT, UR61, URZ, UPT ;  /* 0x000000ff3d00728c */ /* 0x000fd2000bf05270 */
[----:B------:R-:W-:Y:S05]  /*1990*/  BRA.U UP0, `(.L_x_24) ;  /* 0x0000000100287547 */ /* 0x000fea000b800000 */
[----:B------:R-:W-:Y:S02]  /*19a0*/  LEA R0, R9, UR7, 0x3 ;  /* 0x0000000709007c11 */ /* 0x000fe4000f8e18ff */
[----:B------:R-:W-:-:S04]  /*19b0*/  SHF.L.U32 R2, R8, 0x1f, RZ ;  /* 0x0000001f08027819 */ /* 0x000fc800000006ff */
[----:B------:R-:W1:Y:S02]  /*19c0*/  SYNCS.PHASECHK.TRANS64.TRYWAIT P0, [R0+URZ+0x1a0], R2 ;  /* 0x0001a002000075a7 */ /* 0x000e6400080011ff */
[----:B-1----:R-:W-:Y:S05]  /*19d0*/  @!P0 BRA `(.L_x_25) ;  /* 0x0000005c00688947 */ /* 0x002fea0003800000 */
.L_x_116:
[----:B------:R-:W-:Y:S01]  /*19e0*/  VIADD R9, R9, 0x1 ;  /* 0x0000000109097836 */ /* 0x000fe20000000000 */
[----:B------:R1:W-:Y:S04]  /*19f0*/  SYNCS.ARRIVE.TRANS64.A1T0 RZ, [R0+URZ+0x190], RZ ;  /* 0x000190ff00ff79a7 */ /* 0x0003e800081000ff */
[----:B------:R-:W-:-:S04]  /*1a00*/  ISETP.NE.AND P0, PT, R9, 0x2, PT ;  /* 0x000000020900780c */ /* 0x000fc80003f05270 */
[----:B------:R-:W-:Y:S02]  /*1a10*/  SEL R9, R9, RZ, P0 ;  /* 0x000000ff09097207 */ /* 0x000fe40000000000 */
[----:B-1----:R-:W-:-:S04]  /*1a20*/  SEL R0, RZ, 0x1, P0 ;  /* 0x00000001ff007807 */ /* 0x002fc80000000000 */
[----:B------:R-:W-:-:S07]  /*1a30*/  LOP3.LUT R8, R8, R0, RZ, 0x3c, !PT ;  /* 0x0000000008087212 */ /* 0x000fce00078e3cff */
.L_x_24:
[----:B------:R-:W-:Y:S01]  /*1a40*/  ULEA UR4, UR5, UR7, 0x3 ;  /* 0x0000000705047291 */ /* 0x000fe2000f8e18ff */
[----:B------:R-:W-:Y:S01]  /*1a50*/  SHF.L.U32 R0, R12, 0x1f, RZ ;  /* 0x0000001f0c007819 */ /* 0x000fe200000006ff */
[----:B------:R-:W-:Y:S02]  /*1a60*/  UISETP.GE.U32.AND UP0, UPT, UR48, 0x7f, UPT ;  /* 0x0000007f3000788c */ /* 0x000fe4000bf06070 */
[----:B------:R-:W-:Y:S02]  /*1a70*/  USHF.L.U32 UR11, UR45, 0x6, URZ ;  /* 0x000000062d0b7899 */ /* 0x000fe400080006ff */
[----:B------:R-:W-:Y:S01]  /*1a80*/  ULEA UR35, UR46, UR47, 0x7 ;  /* 0x0000002f2e237291 */ /* 0x000fe2000f8e38ff */
[----:B------:R-:W-:Y:S02]  /*1a90*/  UMOV UR13, URZ ;  /* 0x000000ff000d7c82 */ /* 0x000fe40008000000 */
[----:B------:R1:W2:Y:S02]  /*1aa0*/  SYNCS.PHASECHK.TRANS64.TRYWAIT P0, [UR4+0x88], R0 ;  /* 0x00008800ff0075a7 */ /* 0x0002a40008001104 */
[----:B------:R-:W-:Y:S07]  /*1ab0*/  BRA.U !UP0, `(.L_x_26) ;  /* 0x0000000108bc7547 */ /* 0x000fee000b800000 */
[----:B------:R-:W-:Y:S01]  /*1ac0*/  UMOV UR6, URZ ;  /* 0x000000ff00067c82 */ /* 0x000fe20008000000 */
[----:B------:R-:W-:-:S05]  /*1ad0*/  UMOV UR4, UR5 ;  /* 0x0000000500047c82 */ /* 0x000fca0008000000 */
.L_x_32:
[----:B------:R-:W-:Y:S01]  /*1ae0*/  ULEA UR33, UR4, UR7, 0x3 ;  /* 0x0000000704217291 */ /* 0x000fe2000f8e18ff */
[----:B--2---:R-:W-:Y:S01]  /*1af0*/  @!P3 MOV R2, 0x3000 ;  /* 0x000030000002b802 */ /* 0x004fe20000000f00 */
[----:B--2-4-:R-:W-:Y:S10]  /*1b00*/  @P0 BRA `(.L_x_27) ;  /* 0x00000000000c0947 */ /* 0x014ff40003800000 */
[----:B------:R-:W-:-:S04]  /*1b10*/  SHF.L.U32 R3, R12, 0x1f, RZ ;  /* 0x0000001f0c037819 */ /* 0x000fc800000006ff */
[----:B------:R-:W2:Y:S02]  /*1b20*/  SYNCS.PHASECHK.TRANS64.TRYWAIT P0, [UR33+0x88], R3 ;  /* 0x00008803ff0075a7 */ /* 0x000ea40008001121 */
[----:B--2---:R-:W-:Y:S05]  /*1b30*/  @!P0 BRA `(.L_x_28) ;  /* 0x0000005c00248947 */ /* 0x004fea0003800000 */
.L_x_27:
[----:B------:R2:W-:Y:S01]  /*1b40*/  @!P3 SYNCS.ARRIVE.TRANS64 RZ, [UR33], R2 ;  /* 0x00000002ffffb9a7 */ /* 0x0005e20008000021 */
[----:B------:R-:W-:-:S04]  /*1b50*/  ULOP3.LUT UR5, UR24, 0x2, URZ, 0xfc, !UPT ;  /* 0x0000000218057892 */ /* 0x000fc8000f8efcff */
[----:B------:R-:W-:-:S09]  /*1b60*/  UISETP.NE.AND UP0, UPT, UR5, 0x2, UPT ;  /* 0x000000020500788c */ /* 0x000fd2000bf05270 */
[----:B------:R-:W-:Y:S05]  /*1b70*/  BRA.U UP0, `(.L_x_29) ;  /* 0x0000000100047547 */ /* 0x000fea000b800000 */
[----:B------:R-:W-:Y:S05]  /*1b80*/  BPT.TRAP 0x1 ;  /* 0x000000040000795c */ /* 0x000fea0000300000 */
.L_x_29:
[----:B------:R-:W-:Y:S04]  /*1b90*/  BSSY.RECONVERGENT B0, `(.L_x_30) ;  /* 0x0000003000007945 */ /* 0x000fe80003800200 */
[----:B------:R-:W-:Y:S05]  /*1ba0*/  @P2 BRA `(.L_x_31) ;  /* 0x0000000000042947 */ /* 0x000fea0003800000 */
[----:B------:R-:W-:Y:S05]  /*1bb0*/  BPT.TRAP 0x1 ;  /* 0x000000040000795c */ /* 0x000fea0000300000 */
.L_x_31:
[----:B------:R-:W-:Y:S05]  /*1bc0*/  BSYNC.RECONVERGENT B0 ;  /* 0x0000000000007941 */ /* 0x000fea0003800200 */
.L_x_30:
[----:B------:R-:W-:Y:S02]  /*1bd0*/  UIADD3 UR5, UPT, UPT, UR4, 0x1, URZ ;  /* 0x0000000104057890 */ /* 0x000fe4000fffe0ff */
[----:B------:R-:W-:Y:S02]  /*1be0*/  ULEA UR32, UR4, UR28, 0xd ;  /* 0x0000001c04207291 */ /* 0x000fe4000f8e68ff */
[----:B------:R-:W-:Y:S02]  /*1bf0*/  UISETP.NE.AND UP0, UPT, UR5, 0x11, UPT ;  /* 0x000000110500788c */ /* 0x000fe4000bf05270 */
[----:B------:R-:W-:Y:S02]  /*1c00*/  UIADD3 UR16, UP1, UPT, UR26, 0x80, URZ ;  /* 0x000000801a107890 */ /* 0x000fe4000ff3e0ff */
[----:B------:R-:W-:Y:S02]  /*1c10*/  USEL UR9, URZ, 0x1, UP0 ;  /* 0x00000001ff097887 */ /* 0x000fe40008000000 */
[----:B------:R-:W-:-:S02]  /*1c20*/  USEL UR5, UR5, URZ, UP0 ;  /* 0x000000ff05057287 */ /* 0x000fc40008000000 */
[----:B------:R-:W-:Y:S02]  /*1c30*/  UIADD3 UR14, UP0, UPT, UR26, 0x180, URZ ;  /* 0x000001801a0e7890 */ /* 0x000fe4000ff1e0ff */
[----:B------:R-:W-:Y:S01]  /*1c40*/  ULEA UR8, UR5, UR7, 0x3 ;  /* 0x0000000705087291 */ /* 0x000fe2000f8e18ff */
[----:B------:R-:W-:Y:S01]  /*1c50*/  LOP3.LUT R12, R12, UR9, RZ, 0x3c, !PT ;  /* 0x000000090c0c7c12 */ /* 0x000fe2000f8e3cff */
[----:B------:R-:W-:Y:S02]  /*1c60*/  USHF.L.U32 UR34, UR6, 0x6, URZ ;  /* 0x0000000606227899 */ /* 0x000fe400080006ff */
[----:B------:R-:W-:Y:S01]  /*1c70*/  UIADD3.X UR17, UPT, UPT, URZ, UR27, URZ, UP1, !UPT ;  /* 0x0000001bff117290 */ /* 0x000fe20008ffe4ff */
[----:B-1----:R-:W-:Y:S01]  /*1c80*/  SHF.L.U32 R0, R12, 0x1f, RZ ;  /* 0x0000001f0c007819 */ /* 0x002fe200000006ff */
[----:B------:R-:W-:Y:S02]  /*1c90*/  UIADD3 UR32, UPT, UPT, UR7, 0x4400, UR32 ;  /* 0x0000440007207890 */ /* 0x000fe4000fffe020 */
[----:B------:R-:W-:Y:S01]  /*1ca0*/  UIADD3.X UR15, UPT, UPT, URZ, UR27, URZ, UP0, !UPT ;  /* 0x0000001bff0f7290 */ /* 0x000fe200087fe4ff */
[----:B------:R3:W4:Y:S01]  /*1cb0*/  SYNCS.PHASECHK.TRANS64.TRYWAIT P0, [UR8+0x88], R0 ;  /* 0x00008800ff0075a7 */ /* 0x0007220008001108 */
[----:B------:R-:W-:Y:S01]  /*1cc0*/  ULEA UR8, UR4, UR7, 0xc ;  /* 0x0000000704087291 */ /* 0x000fe2000f8e60ff */
[----:B------:R-:W-:Y:S01]  /*1cd0*/  UMOV UR13, 0x30000 ;  /* 0x00030000000d7882 */ /* 0x000fe20000000000 */
[----:B------:R-:W-:-:S02]  /*1ce0*/  UMOV UR18, 0x0 ;  /* 0x0000000000127882 */ /* 0x000fc40000000000 */
[----:B------:R-:W-:Y:S01]  /*1cf0*/  UIADD3 UR8, UPT, UPT, UR8, 0x26400, URZ ;  /* 0x0002640008087890 */ /* 0x000fe2000fffe0ff */
[----:B------:R-:W-:Y:S01]  /*1d00*/  UMOV UR19, 0x10000000 ;  /* 0x1000000000137882 */ /* 0x000fe20000000000 */
[----:B------:R-:W-:Y:S01]  /*1d10*/  UMOV UR12, UR36 ;  /* 0x00000024000c7c82 */ /* 0x000fe20008000000 */
[----:B------:R-:W-:Y:S01]  /*1d20*/  UMOV UR9, UR33 ;  /* 0x0000002100097c82 */ /* 0x000fe20008000000 */
[----:B------:R-:W-:Y:S01]  /*1d30*/  UMOV UR10, UR34 ;  /* 0x00000022000a7c82 */ /* 0x000fe20008000000 */
[----:B------:R1:W-:Y:S01]  /*1d40*/  UTMALDG.3D.MULTICAST [UR32], [UR16], UR13, desc[UR18] ;  /* 0x00001220100073b4 */ /* 0x0003e2000801180d */
[----:B------:R-:W-:Y:S01]  /*1d50*/  UIADD3 UR6, UPT, UPT, UR6, 0x1, URZ ;  /* 0x0000000106067890 */ /* 0x000fe2000fffe0ff */
[----:B------:R-:W-:-:S03]  /*1d60*/  UMOV UR4, UR5 ;  /* 0x0000000500047c82 */ /* 0x000fc60008000000 */
[----:B------:R-:W-:Y:S01]  /*1d70*/  UISETP.NE.AND UP0, UPT, UR6, UR21, UPT ;  /* 0x000000150600728c */ /* 0x000fe2000bf05270 */
[----:B------:R3:W-:Y:S01]  /*1d80*/  UTMALDG.3D [UR8], [UR14], desc[UR18] ;  /* 0x000012080e0075b4 */ /* 0x0007e20008011000 */
[----:B-1----:R-:W-:-:S07]  /*1d90*/  UMOV UR13, UR21 ;  /* 0x00000015000d7c82 */ /* 0x002fce0008000000 */
[----:B---3--:R-:W-:Y:S05]  /*1da0*/  BRA.U UP0, `(.L_x_32) ;  /* 0xfffffffd004c7547 */ /* 0x008fea000b83ffff */
.L_x_26:
[----:B------:R-:W-:Y:S01]  /*1db0*/  ULEA UR4, UR5, UR7, 0x3 ;  /* 0x0000000705047291 */ /* 0x000fe2000f8e18ff */
[----:B-1----:R-:W-:Y:S01]  /*1dc0*/  SHF.L.U32 R0, R12, 0x1f, RZ ;  /* 0x0000001f0c007819 */ /* 0x002fe200000006ff */
[----:B------:R-:W-:Y:S01]  /*1dd0*/  @!P1 SYNCS.ARRIVE.TRANS64.A1T0 RZ, [UR7+0x128], RZ ;  /* 0x000128ffffff99a7 */ /* 0x000fe20008100007 */
[----:B------:R-:W-:-:S06]  /*1de0*/  UISETP.GT.AND UP0, UPT, UR43, UR42, UPT ;  /* 0x0000002a2b00728c */ /* 0x000fcc000bf04270 */
[----:B--2-4-:R1:W2:Y:S03]  /*1df0*/  SYNCS.PHASECHK.TRANS64.TRYWAIT P0, [UR4+0x88], R0 ;  /* 0x00008800ff0075a7 */ /* 0x0142a60008001104 */
[----:B------:R-:W-:Y:S05]  /*1e00*/  BRA.U !UP0, `(.L_x_33) ;  /* 0x0000000108bc7547 */ /* 0x000fea000b800000 */
[----:B------:R-:W-:Y:S01]  /*1e10*/  UIADD3 UR25, UPT, UPT, UR44, UR13, URZ ;  /* 0x0000000d2c197290 */ /* 0x000fe2000fffe0ff */
[----:B------:R-:W-:-:S11]  /*1e20*/  UMOV UR4, UR5 ;  /* 0x0000000500047c82 */ /* 0x000fd60008000000 */
.L_x_39:
[----:B------:R-:W-:Y:S01]  /*1e30*/  ULEA UR17, UR4, UR7, 0x3 ;  /* 0x0000000704117291 */ /* 0x000fe2000f8e18ff */
[----:B--2---:R-:W-:Y:S01]  /*1e40*/  @!P3 MOV R2, 0x3000 ;  /* 0x000030000002b802 */ /* 0x004fe20000000f00 */
[----:B--2-4-:R-:W-:Y:S10]  /*1e50*/  @P0 BRA `(.L_x_34) ;  /* 0x00000000000c0947 */ /* 0x014ff40003800000 */
[----:B------:R-:W-:-:S04]  /*1e60*/  SHF.L.U32 R3, R12, 0x1f, RZ ;  /* 0x0000001f0c037819 */ /* 0x000fc800000006ff */
[----:B------:R-:W2:Y:S02]  /*1e70*/  SYNCS.PHASECHK.TRANS64.TRYWAIT P0, [UR17+0x88], R3 ;  /* 0x00008803ff0075a7 */ /* 0x000ea40008001111 */
[----:B--2---:R-:W-:Y:S05]  /*1e80*/  @!P0 BRA `(.L_x_35) ;  /* 0x0000005800688947 */ /* 0x004fea0003800000 */
.L_x_34:
[----:B------:R2:W-:Y:S01]  /*1e90*/  @!P3 SYNCS.ARRIVE.TRANS64 RZ, [UR17], R2 ;  /* 0x00000002ffffb9a7 */ /* 0x0005e20008000011 */
[----:B------:R-:W-:-:S04]  /*1ea0*/  ULOP3.LUT UR5, UR24, 0x2, URZ, 0xfc, !UPT ;  /* 0x0000000218057892 */ /* 0x000fc8000f8efcff */
[----:B------:R-:W-:-:S09]  /*1eb0*/  UISETP.NE.AND UP0, UPT, UR5, 0x2, UPT ;  /* 0x000000020500788c */ /* 0x000fd2000bf05270 */
[----:B------:R-:W-:Y:S05]  /*1ec0*/  BRA.U UP0, `(.L_x_36) ;  /* 0x0000000100047547 */ /* 0x000fea000b800000 */
[----:B------:R-:W-:Y:S05]  /*1ed0*/  BPT.TRAP 0x1 ;  /* 0x000000040000795c */ /* 0x000fea0000300000 */
.L_x_36:
[----:B------:R-:W-:Y:S04]  /*1ee0*/  BSSY.RECONVERGENT B0, `(.L_x_37) ;  /* 0x0000003000007945 */ /* 0x000fe80003800200 */
[----:B------:R-:W-:Y:S05]  /*1ef0*/  @P2 BRA `(.L_x_38) ;  /* 0x0000000000042947 */ /* 0x000fea0003800000 */
[----:B------:R-:W-:Y:S05]  /*1f00*/  BPT.TRAP 0x1 ;  /* 0x000000040000795c */ /* 0x000fea0000300000 */
.L_x_38:
[----:B------:R-:W-:Y:S05]  /*1f10*/  BSYNC.RECONVERGENT B0 ;  /* 0x0000000000007941 */ /* 0x000fea0003800200 */
.L_x_37:
[----:B------:R-:W-:Y:S02]  /*1f20*/  UIADD3 UR5, UPT, UPT, UR4, 0x1, URZ ;  /* 0x0000000104057890 */ /* 0x000fe4000fffe0ff */
[----:B------:R-:W-:Y:S02]  /*1f30*/  UIADD3 UR14, UP1, UPT, UR26, 0x80, URZ ;  /* 0x000000801a0e7890 */ /* 0x000fe4000ff3e0ff */
[----:B------:R-:W-:Y:S02]  /*1f40*/  UISETP.NE.AND UP0, UPT, UR5, 0x11, UPT ;  /* 0x000000110500788c */ /* 0x000fe4000bf05270 */
[----:B------:R-:W-:Y:S02]  /*1f50*/  USHF.L.U32 UR18, UR13, 0x6, URZ ;  /* 0x000000060d127899 */ /* 0x000fe400080006ff */
[----:B------:R-:W-:Y:S02]  /*1f60*/  USEL UR8, URZ, 0x1, UP0 ;  /* 0x00000001ff087887 */ /* 0x000fe40008000000 */
[----:B------:R-:W-:-:S02]  /*1f70*/  USEL UR5, UR5, URZ, UP0 ;  /* 0x000000ff05057287 */ /* 0x000fc40008000000 */
[----:B------:R-:W-:Y:S02]  /*1f80*/  UIADD3 UR22, UP0, UPT, UR26, 0x180, URZ ;  /* 0x000001801a167890 */ /* 0x000fe4000ff1e0ff */
[----:B------:R-:W-:Y:S01]  /*1f90*/  LOP3.LUT R12, R12, UR8, RZ, 0x3c, !PT ;  /* 0x000000080c0c7c12 */ /* 0x000fe2000f8e3cff */
[----:B------:R-:W-:Y:S02]  /*1fa0*/  ULEA UR6, UR5, UR7, 0x3 ;  /* 0x0000000705067291 */ /* 0x000fe4000f8e18ff */
[----:B------:R-:W-:Y:S01]  /*1fb0*/  ULEA UR8, UR4, UR7, 0xc ;  /* 0x0000000704087291 */ /* 0x000fe2000f8e60ff */
[----:B-1----:R-:W-:Y:S01]  /*1fc0*/  SHF.L.U32 R0, R12, 0x1f, RZ ;  /* 0x0000001f0c007819 */ /* 0x002fe200000006ff */
[----:B------:R-:W-:Y:S02]  /*1fd0*/  ULEA UR16, UR4, UR29, 0xd ;  /* 0x0000001d04107291 */ /* 0x000fe4000f8e68ff */
[----:B------:R-:W-:Y:S02]  /*1fe0*/  UIADD3.X UR15, UPT, UPT, URZ, UR27, URZ, UP1, !UPT ;  /* 0x0000001bff0f7290 */ /* 0x000fe40008ffe4ff */
[----:B------:R-:W-:Y:S01]  /*1ff0*/  UIADD3 UR8, UPT, UPT, UR8, 0x26400, URZ ;  /* 0x0002640008087890 */ /* 0x000fe2000fffe0ff */
[----:B------:R3:W4:Y:S01]  /*2000*/  SYNCS.PHASECHK.TRANS64.TRYWAIT P0, [UR6+0x88], R0 ;  /* 0x00008800ff0075a7 */ /* 0x0007220008001106 */
[----:B------:R-:W-:Y:S01]  /*2010*/  UIADD3.X UR23, UPT, UPT, URZ, UR27, URZ, UP0, !UPT ;  /* 0x0000001bff177290 */ /* 0x000fe200087fe4ff */
[----:B------:R-:W-:Y:S01]  /*2020*/  UMOV UR6, 0x30000 ;  /* 0x0003000000067882 */ /* 0x000fe20000000000 */
[----:B------:R-:W-:Y:S01]  /*2030*/  UMOV UR30, 0x0 ;  /* 0x00000000001e7882 */ /* 0x000fe20000000000 */
[----:B------:R-:W-:Y:S01]  /*2040*/  UMOV UR31, 0x10000000 ;  /* 0x10000000001f7882 */ /* 0x000fe20000000000 */
[----:B------:R-:W-:Y:S01]  /*2050*/  UMOV UR19, UR35 ;  /* 0x0000002300137c82 */ /* 0x000fe20008000000 */
[----:B------:R-:W-:Y:S01]  /*2060*/  UMOV UR20, UR36 ;  /* 0x0000002400147c82 */ /* 0x000fe20008000000 */
[----:B------:R-:W-:Y:S01]  /*2070*/  UMOV UR12, UR36 ;  /* 0x00000024000c7c82 */ /* 0x000fe20008000000 */
[----:B------:R-:W-:Y:S01]  /*2080*/  UMOV UR9, UR17 ;  /* 0x0000001100097c82 */ /* 0x000fe20008000000 */
[----:B------:R-:W-:Y:S01]  /*2090*/  UMOV UR10, UR18 ;  /* 0x00000012000a7c82 */ /* 0x000fe20008000000 */
[----:B------:R3:W-:Y:S01]  /*20a0*/  UTMALDG.3D.MULTICAST [UR16], [UR14], UR6, desc[UR30] ;  /* 0x00001e100e0073b4 */ /* 0x0007e20008011806 */
[----:B------:R-:W-:Y:S01]  /*20b0*/  UIADD3 UR13, UPT, UPT, UR13, 0x1, URZ ;  /* 0x000000010d0d7890 */ /* 0x000fe2000fffe0ff */
[----:B------:R-:W-:-:S03]  /*20c0*/  UMOV UR4, UR5 ;  /* 0x0000000500047c82 */ /* 0x000fc60008000000 */
[----:B------:R-:W-:Y:S01]  /*20d0*/  UISETP.NE.AND UP0, UPT, UR13, UR25, UPT ;  /* 0x000000190d00728c */ /* 0x000fe2000bf05270 */
[----:B------:R3:W-:Y:S08]  /*20e0*/  UTMALDG.3D [UR8], [UR22], desc[UR30] ;  /* 0x00001e08160075b4 */ /* 0x0007f00008011000 */
[----:B---3--:R-:W-:Y:S05]  /*20f0*/  BRA.U UP0, `(.L_x_39) ;  /* 0xfffffffd004c7547 */ /* 0x008fea000b83ffff */
.L_x_33:
[C---:B------:R-:W-:Y:S01]  /*2100*/  LEA R3, R11.reuse, UR7, 0x3 ;  /* 0x000000070b037c11 */ /* 0x040fe2000f8e18ff */
[----:B------:R-:W-:Y:S01]  /*2110*/  NOP ;  /* 0x0000000000007918 */ /* 0x000fe20000000000 */
[----:B-1----:R-:W-:Y:S02]  /*2120*/  SHF.L.U32 R0, R10, 0x1f, RZ ;  /* 0x0000001f0a007819 */ /* 0x002fe400000006ff */
[----:B------:R-:W-:Y:S02]  /*2130*/  LEA R4, R11, UR7, 0x4 ;  /* 0x000000070b047c11 */ /* 0x000fe4000f8e20ff */
[----:B--2-4-:R-:W1:Y:S02]  /*2140*/  SYNCS.PHASECHK.TRANS64.TRYWAIT P0, [R3+URZ+0x130], R0 ;  /* 0x00013000030075a7 */ /* 0x014e6400080011ff */
[----:B-1----:R-:W-:Y:S05]  /*2150*/  @!P0 BRA `(.L_x_40) ;  /* 0x0000005400cc8947 */ /* 0x002fea0003800000 */
.L_x_119:
[----:B------:R-:W2:Y:S01]  /*2160*/  LDS.128 R4, [R4+0x1c0] ;  /* 0x0001c00004047984 */ /* 0x000ea20000000c00 */
[----:B------:R-:W-:Y:S01]  /*2170*/  UISETP.GE.AND UP0, UPT, UR40, 0x1, UPT ;  /* 0x000000012800788c */ /* 0x000fe2000bf06270 */
[----:B------:R-:W-:Y:S01]  /*2180*/  @!PT LDS RZ, [RZ] ;  /* 0x00000000fffff984 */ /* 0x000fe20000000800 */
[----:B------:R-:W-:Y:S01]  /*2190*/  @!PT LDS RZ, [RZ] ;  /* 0x00000000fffff984 */ /* 0x000fe20000000800 */
[----:B------:R-:W-:Y:S01]  /*21a0*/  @!PT LDS RZ, [RZ] ;  /* 0x00000000fffff984 */ /* 0x000fe20000000800 */
[----:B------:R-:W-:Y:S01]  /*21b0*/  @!PT LDS RZ, [RZ] ;  /* 0x00000000fffff984 */ /* 0x000fe20000000800 */
[----:B------:R3:W-:Y:S06]  /*21c0*/  MEMBAR.ALL.CTA ;  /* 0x0000000000007992 */ /* 0x0007ec0000008000 */
[----:B---3--:R-:W3:Y:S01]  /*21d0*/  FENCE.VIEW.ASYNC.S ;  /* 0x00000000000073c6 */ /* 0x008ee20000000000 */
[----:B--2---:R-:W-:-:S13]  /*21e0*/  LOP3.LUT P0, RZ, R6, 0x1, RZ, 0xc0, !PT ;  /* 0x0000000106ff7812 */ /* 0x004fda000780c0ff */
[----:B---3--:R-:W-:Y:S01]  /*21f0*/  VOTEU.ANY UP1, P0 ;  /* 0x0000000000ff7886 */ /* 0x008fe20000020100 */
[----:B------:R-:W-:-:S13]  /*2200*/  PLOP3.LUT P0, PT, PT, PT, UP1, 0x80, 0x8 ;  /* 0x000000000008781c */ /* 0x000fda0003f0f018 */
[----:B-1----:R-:W-:Y:S02]  /*2210*/  @P0 LOP3.LUT R0, R5, 0xffff, RZ, 0xc0, !PT ;  /* 0x0000ffff05000812 */ /* 0x002fe400078ec0ff */
[----:B------:R-:W-:Y:S02]  /*2220*/  @P0 MOV R2, R4 ;  /* 0x0000000400020202 */ /* 0x000fe40000000f00 */
[----:B------:R-:W-:Y:S01]  /*2230*/  @P0 R2UR UR6, R0 ;  /* 0x00000000000602ca */ /* 0x000fe200000e0000 */
[----:B------:R-:W-:Y:S01]  /*2240*/  VIADD R0, R3, 0x140 ;  /* 0x0000014003007836 */ /* 0x000fe20000000000 */
[----:B------:R-:W-:Y:S02]  /*2250*/  @P0 SHF.R.U32.HI R4, RZ, 0x10, R5 ;  /* 0x00000010ff040819 */ /* 0x000fe40000011605 */
[----:B------:R-:W-:Y:S02]  /*2260*/  @P0 R2UR UR8, R2 ;  /* 0x00000000020802ca */ /* 0x000fe400000e0000 */
[----:B------:R-:W-:-:S02]  /*2270*/  PRMT R0, RZ, 0x654, R0 ;  /* 0x00000654ff007816 */ /* 0x000fc40000000000 */
[----:B------:R-:W-:Y:S02]  /*2280*/  @P0 R2UR UR4, R4 ;  /* 0x00000000040402ca */ /* 0x000fe400000e0000 */
[----:B------:R1:W-:Y:S03]  /*2290*/  SYNCS.ARRIVE.TRANS64.RED.A1T0 RZ, [R0+URZ], RZ ;  /* 0x000000ff00ff79a7 */ /* 0x0003e600081004ff */
[----:B------:R-:W-:-:S04]  /*22a0*/  @UP1 UMOV UR37, UR6 ;  /* 0x0000000600251c82 */ /* 0x000fc80008000000 */
[----:B------:R-:W-:-:S04]  /*22b0*/  @UP1 UMOV UR38, UR8 ;  /* 0x0000000800261c82 */ /* 0x000fc80008000000 */
[----:B------:R-:W-:Y:S01]  /*22c0*/  @UP1 UMOV UR36, UR4 ;  /* 0x0000000400241c82 */ /* 0x000fe20008000000 */
[----:B------:R-:W-:Y:S05]  /*22d0*/  BRA.U !UP0, `(.L_x_41) ;  /* 0x0000000108d47547 */ /* 0x000fea000b800000 */
[----:B------:R-:W2:Y:S01]  /*22e0*/  LDCU.128 UR12, c[0x0][0xb10] ;  /* 0x00016200ff0c77ac */ /* 0x000ea20008000c00 */
[----:B------:R-:W3:Y:S01]  /*22f0*/  LDCU UR25, c[0x0][0xb20] ;  /* 0x00016400ff1977ac */ /* 0x000ee20008000800 */
[----:B------:R-:W4:Y:S01]  /*2300*/  LDCU UR20, c[0x0][0xb0c] ;  /* 0x00016180ff1477ac */ /* 0x000f220008000800 */
[----:B------:R-:W1:Y:S01]  /*2310*/  LDCU.64 UR10, c[0x0][0xb28] ;  /* 0x00016500ff0a77ac */ /* 0x000e620008000a00 */
[----:B------:R-:W-:Y:S02]  /*2320*/  UISETP.NE.AND UP3, UPT, UR40, 0x1, UPT ;  /* 0x000000012800788c */ /* 0x000fe4000bf65270 */
[----:B--2---:R-:W-:Y:S02]  /*2330*/  UIMAD.WIDE.U32 UR16, UR39, UR15, URZ ;  /* 0x0000000f271072a5 */ /* 0x004fe4000f8e00ff */
[----:B------:R-:W-:Y:S02]  /*2340*/  UIMAD.WIDE.U32 UR8, UR41, UR12, URZ ;  /* 0x0000000c290872a5 */ /* 0x000fe4000f8e00ff */
[----:B------:R-:W-:-:S02]  /*2350*/  UISETP.NE.AND UP0, UPT, UR14, 0x1, UPT ;  /* 0x000000010e00788c */ /* 0x000fc4000bf05270 */
[----:B------:R-:W-:Y:S01]  /*2360*/  UIMAD.WIDE.U32 UR22, UR37, UR15, URZ ;  /* 0x0000000f251672a5 */ /* 0x000fe2000f8e00ff */
[----:B------:R-:W-:Y:S02]  /*2370*/  UMOV UR16, UR17 ;  /* 0x0000001100107c82 */ /* 0x000fe40008000000 */
[----:B------:R-:W-:Y:S01]  /*2380*/  UMOV UR8, UR9 ;  /* 0x0000000900087c82 */ /* 0x000fe20008000000 */
[----:B---3--:R-:W-:Y:S02]  /*2390*/  USHF.R.U32.HI UR16, URZ, UR25, UR16 ;  /* 0x00000019ff107299 */ /* 0x008fe40008011610 */
[----:B----4-:R-:W-:Y:S02]  /*23a0*/  UISETP.NE.AND UP2, UPT, UR20, 0x1, UPT ;  /* 0x000000011400788c */ /* 0x010fe4000bf45270 */
[----:B------:R-:W-:Y:S02]  /*23b0*/  USHF.R.U32.HI UR8, URZ, UR13, UR8 ;  /* 0x0000000dff087299 */ /* 0x000fe40008011608 */
[----:B------:R-:W-:-:S02]  /*23c0*/  USEL UR6, UR39, UR16, !UP0 ;  /* 0x0000001027067287 */ /* 0x000fc4000c000000 */
[----:B------:R-:W-:Y:S02]  /*23d0*/  USEL UR8, UR41, UR8, !UP2 ;  /* 0x0000000829087287 */ /* 0x000fe4000d000000 */
[----:B-1----:R-:W-:Y:S01]  /*23e0*/  UIMAD.WIDE.U32 UR16, UR6, UR10, URZ ;  /* 0x0000000a061072a5 */ /* 0x002fe2000f8e00ff */
[----:B------:R-:W-:Y:S01]  /*23f0*/  UMOV UR4, UR23 ;  /* 0x0000001700047c82 */ /* 0x000fe20008000000 */
[----:B------:R-:W-:Y:S02]  /*2400*/  UIMAD.WIDE.U32 UR18, UR38, UR12, URZ ;  /* 0x0000000c261272a5 */ /* 0x000fe4000f8e00ff */
[----:B------:R-:W-:-:S03]  /*2410*/  UIMAD.WIDE.U32 UR22, UR8, UR10, URZ ;  /* 0x0000000a081672a5 */ /* 0x000fc6000f8e00ff */
[----:B------:R-:W-:Y:S01]  /*2420*/  UMOV UR16, UR17 ;  /* 0x0000001100107c82 */ /* 0x000fe20008000000 */
[----:B------:R-:W-:Y:S02]  /*2430*/  USHF.R.U32.HI UR4, URZ, UR25, UR4 ;  /* 0x00000019ff047299 */ /* 0x000fe40008011604 */
[----:B------:R-:W-:Y:S01]  /*2440*/  @UP3 USHF.R.U32.HI UR6, URZ, UR11, UR16 ;  /* 0x0000000bff063299 */ /* 0x000fe20008011610 */
[----:B------:R-:W-:Y:S01]  /*2450*/  UMOV UR18, UR19 ;  /* 0x0000001300127c82 */ /* 0x000fe20008000000 */
[----:B------:R-:W-:Y:S01]  /*2460*/  UMOV UR22, UR23 ;  /* 0x0000001700167c82 */ /* 0x000fe20008000000 */
[----:B------:R-:W-:Y:S02]  /*2470*/  USHF.R.U32.HI UR13, URZ, UR13, UR18 ;  /* 0x0000000dff0d7299 */ /* 0x000fe40008011612 */
[----:B------:R-:W-:Y:S02]  /*2480*/  USEL UR4, UR37, UR4, !UP0 ;  /* 0x0000000425047287 */ /* 0x000fe4000c000000 */
[----:B------:R-:W-:-:S02]  /*2490*/  @UP3 USHF.R.U32.HI UR8, URZ, UR11, UR22 ;  /* 0x0000000bff083299 */ /* 0x000fc40008011616 */
[----:B------:R-:W-:Y:S02]  /*24a0*/  UIMAD UR9, UR40, UR6, URZ ;  /* 0x00000006280972a4 */ /* 0x000fe4000f8e02ff */
[----:B------:R-:W-:Y:S02]  /*24b0*/  USEL UR6, UR38, UR13, !UP2 ;  /* 0x0000000d26067287 */ /* 0x000fe4000d000000 */
[----:B------:R-:W-:Y:S02]  /*24c0*/  UIMAD UR12, UR40, UR8, URZ ;  /* 0x00000008280c72a4 */ /* 0x000fe4000f8e02ff */
[----:B------:R-:W-:Y:S02]  /*24d0*/  UISETP.GE.AND UP0, UPT, UR4, UR9, UPT ;  /* 0x000000090400728c */ /* 0x000fe4000bf06270 */
[----:B------:R-:W-:Y:S02]  /*24e0*/  UIMAD.WIDE.U32 UR16, UR4, UR10, URZ ;  /* 0x0000000a041072a5 */ /* 0x000fe4000f8e00ff */
[----:B------:R-:W-:-:S02]  /*24f0*/  UISETP.GE.OR UP0, UPT, UR6, UR12, UP0 ;  /* 0x0000000c0600728c */ /* 0x000fc40008706670 */
        /* <DEDUP_REMOVED lines=19> */
.L_x_41:
[----:B------:R-:W2:Y:S02]  /*2630*/  LDCU UR4, c[0x0][0xb30] ;  /* 0x00016600ff0477ac */ /* 0x000ea40008000800 */
[----:B--2---:R-:W-:-:S09]  /*2640*/  UISETP.NE.AND UP0, UPT, UR4, 0x1, UPT ;  /* 0x000000010400788c */ /* 0x004fd2000bf05270 */
[----:B------:R-:W-:Y:S05]  /*2650*/  BRA.U UP0, `(.L_x_42) ;  /* 0x0000000100447547 */ /* 0x000fea000b800000 */
[----:B------:R-:W2:Y:S01]  /*2660*/  LDCU.128 UR12, c[0x0][0xb10] ;  /* 0x00016200ff0c77ac */ /* 0x000ea20008000c00 */
[----:B------:R-:W3:Y:S01]  /*2670*/  LDCU UR16, c[0x0][0xb0c] ;  /* 0x00016180ff1077ac */ /* 0x000ee20008000800 */
[----:B------:R-:W4:Y:S01]  /*2680*/  LDCU UR17, c[0x0][0xb20] ;  /* 0x00016400ff1177ac */ /* 0x000f220008000800 */
[----:B--2---:R-:W-:Y:S02]  /*2690*/  UIMAD.WIDE.U32 UR10, UR38, UR12, URZ ;  /* 0x0000000c260a72a5 */ /* 0x004fe4000f8e00ff */
[----:B------:R-:W-:Y:S02]  /*26a0*/  UIMAD.WIDE.U32 UR8, UR37, UR15, URZ ;  /* 0x0000000f250872a5 */ /* 0x000fe4000f8e00ff */
[----:B---3--:R-:W-:Y:S02]  /*26b0*/  UISETP.NE.AND UP2, UPT, UR16, 0x1, UPT ;  /* 0x000000011000788c */ /* 0x008fe4000bf45270 */
[----:B------:R-:W-:Y:S01]  /*26c0*/  UISETP.NE.AND UP0, UPT, UR14, 0x1, UPT ;  /* 0x000000010e00788c */ /* 0x000fe2000bf05270 */
[----:B------:R-:W-:-:S02]  /*26d0*/  UMOV UR6, UR11 ;  /* 0x0000000b00067c82 */ /* 0x000fc40008000000 */
[----:B------:R-:W-:Y:S01]  /*26e0*/  UMOV UR4, UR9 ;  /* 0x0000000900047c82 */ /* 0x000fe20008000000 */
[----:B------:R-:W-:Y:S02]  /*26f0*/  USHF.R.U32.HI UR6, URZ, UR13, UR6 ;  /* 0x0000000dff067299 */ /* 0x000fe40008011606 */
[----:B----4-:R-:W-:Y:S02]  /*2700*/  USHF.R.U32.HI UR4, URZ, UR17, UR4 ;  /* 0x00000011ff047299 */ /* 0x010fe40008011604 */
[----:B------:R-:W-:Y:S02]  /*2710*/  USEL UR6, UR38, UR6, !UP2 ;  /* 0x0000000626067287 */ /* 0x000fe4000d000000 */
[----:B------:R-:W-:-:S04]  /*2720*/  USEL UR4, UR37, UR4, !UP0 ;  /* 0x0000000425047287 */ /* 0x000fc8000c000000 */
[----:B------:R-:W-:Y:S02]  /*2730*/  UIADD3 UR8, UPT, UPT, UR6, -UR4, URZ ;  /* 0x8000000406087290 */ /* 0x000fe4000fffe0ff */
[----:B------:R-:W-:Y:S02]  /*2740*/  UIADD3 UR4, UPT, UPT, -UR6, UR4, URZ ;  /* 0x0000000406047290 */ /* 0x000fe4000fffe1ff */
[----:B------:R-:W-:Y:S02]  /*2750*/  UIMAD UR37, UR8, UR14, UR37 ;  /* 0x0000000e082572a4 */ /* 0x000fe4000f8e0225 */
[----:B------:R-:W-:-:S12]  /*2760*/  UIMAD UR38, UR4, UR16, UR38 ;  /* 0x00000010042672a4 */ /* 0x000fd8000f8e0226 */
.L_x_42:
[----:B------:R-:W-:Y:S01]  /*2770*/  VIADD R11, R11, 0x1 ;  /* 0x000000010b0b7836 */ /* 0x000fe20000000000 */
[----:B------:R-:W-:Y:S01]  /*2780*/  PLOP3.LUT P1, PT, PT, PT, PT, 0x80, 0x8 ;  /* 0x000000000008781c */ /* 0x000fe20003f2f070 */
[----:B------:R-:W-:Y:S02]  /*2790*/  UIADD3 UR46, UPT, UPT, UR38, UR58, URZ ;  /* 0x0000003a262e7290 */ /* 0x000fe4000fffe0ff */
[----:B------:R-:W-:Y:S01]  /*27a0*/  UIADD3 UR45, UPT, UPT, UR37, UR55, URZ ;  /* 0x00000037252d7290 */ /* 0x000fe2000fffe0ff */
[----:B------:R-:W-:-:S04]  /*27b0*/  ISETP.NE.AND P0, PT, R11, 0x2, PT ;  /* 0x000000020b00780c */ /* 0x000fc80003f05270 */
[----:B-1----:R-:W-:Y:S02]  /*27c0*/  SEL R0, RZ, 0x1, P0 ;  /* 0x00000001ff007807 */ /* 0x002fe40000000000 */
[----:B------:R-:W-:Y:S02]  /*27d0*/  SEL R11, R11, RZ, P0 ;  /* 0x000000ff0b0b7207 */ /* 0x000fe40000000000 */
[----:B------:R-:W-:Y:S01]  /*27e0*/  LOP3.LUT R10, R10, R0, RZ, 0x3c, !PT ;  /* 0x000000000a0a7212 */ /* 0x000fe200078e3cff */
[----:B------:R-:W-:Y:S06]  /*27f0*/  BRA.U UP1, `(.L_x_43) ;  /* 0xfffffff101607547 */ /* 0x000fec000b83ffff */
[----:B------:R-:W-:Y:S01]  /*2800*/  UIADD3 UR7, UPT, UPT, UR7, 0x88, URZ ;  /* 0x0000008807077890 */ /* 0x000fe2000fffe0ff */
[----:B------:R-:W-:-:S03]  /*2810*/  SHF.L.U32 R2, R12, 0x1f, RZ ;  /* 0x0000001f0c027819 */ /* 0x000fc600000006ff */
[----:B------:R-:W-:-:S09]  /*2820*/  ULEA UR4, UR5, UR7, 0x3 ;  /* 0x0000000705047291 */ /* 0x000fd2000f8e18ff */
[----:B------:R-:W1:Y:S02]  /*2830*/  SYNCS.PHASECHK.TRANS64.TRYWAIT P0, [UR4], R2 ;  /* 0x00000002ff0075a7 */ /* 0x000e640008001104 */
[----:B-1----:R-:W-:Y:S05]  /*2840*/  @!P0 BRA `(.L_x_44) ;  /* 0x0000005000248947 */ /* 0x002fea0003800000 */
.L_x_121:
[----:B------:R-:W-:-:S04]  /*2850*/  UIADD3 UR4, UPT, UPT, UR5, 0x1, URZ ;  /* 0x0000000105047890 */ /* 0x000fc8000fffe0ff */
[----:B------:R-:W-:-:S04]  /*2860*/  UISETP.NE.AND UP0, UPT, UR4, 0x11, UPT ;  /* 0x000000110400788c */ /* 0x000fc8000bf05270 */
[----:B------:R-:W-:Y:S02]  /*2870*/  USEL UR6, URZ, 0x1, UP0 ;  /* 0x00000001ff067887 */ /* 0x000fe40008000000 */
[----:B------:R-:W-:-:S04]  /*2880*/  USEL UR4, UR4, URZ, UP0 ;  /* 0x000000ff04047287 */ /* 0x000fc80008000000 */
[----:B------:R-:W-:Y:S01]  /*2890*/  ULEA UR5, UR4, UR7, 0x3 ;  /* 0x0000000704057291 */ /* 0x000fe2000f8e18ff */
[----:B-1----:R-:W-:-:S04]  /*28a0*/  LOP3.LUT R2, R12, UR6, RZ, 0x3c, !PT ;  /* 0x000000060c027c12 */ /* 0x002fc8000f8e3cff */
[----:B------:R-:W-:-:S04]  /*28b0*/  SHF.L.U32 R3, R2, 0x1f, RZ ;  /* 0x0000001f02037819 */ /* 0x000fc800000006ff */
[----:B------:R-:W1:Y:S02]  /*28c0*/  SYNCS.PHASECHK.TRANS64.TRYWAIT P0, [UR5], R3 ;  /* 0x00000003ff0075a7 */ /* 0x000e640008001105 */
[----:B-1----:R-:W-:Y:S05]  /*28d0*/  @!P0 BRA `(.L_x_45) ;  /* 0x0000005000188947 */ /* 0x002fea0003800000 */
.L_x_123:
[----:B------:R-:W-:-:S04]  /*28e0*/  UIADD3 UR4, UPT, UPT, UR4, 0x1, URZ ;  /* 0x0000000104047890 */ /* 0x000fc8000fffe0ff */
[----:B------:R-:W-:-:S04]  /*28f0*/  UISETP.NE.AND UP0, UPT, UR4, 0x11, UPT ;  /* 0x000000110400788c */ /* 0x000fc8000bf05270 */
[----:B------:R-:W-:Y:S02]  /*2900*/  USEL UR6, URZ, 0x1, UP0 ;  /* 0x00000001ff067887 */ /* 0x000fe40008000000 */
[----:B------:R-:W-:-:S04]  /*2910*/  USEL UR4, UR4, URZ, UP0 ;  /* 0x000000ff04047287 */ /* 0x000fc80008000000 */
[----:B------:R-:W-:Y:S01]  /*2920*/  ULEA UR5, UR4, UR7, 0x3 ;  /* 0x0000000704057291 */ /* 0x000fe2000f8e18ff */
[----:B------:R-:W-:-:S04]  /*2930*/  LOP3.LUT R2, R2, UR6, RZ, 0x3c, !PT ;  /* 0x0000000602027c12 */ /* 0x000fc8000f8e3cff */
[----:B-1----:R-:W-:-:S04]  /*2940*/  SHF.L.U32 R3, R2, 0x1f, RZ ;  /* 0x0000001f02037819 */ /* 0x002fc800000006ff */
[----:B------:R-:W1:Y:S02]  /*2950*/  SYNCS.PHASECHK.TRANS64.TRYWAIT P0, [UR5], R3 ;  /* 0x00000003ff0075a7 */ /* 0x000e640008001105 */
[----:B-1----:R-:W-:Y:S05]  /*2960*/  @!P0 BRA `(.L_x_46) ;  /* 0x00000050000c8947 */ /* 0x002fea0003800000 */
.L_x_125:
        /* <DEDUP_REMOVED lines=9> */
.L_x_127:
        /* <DEDUP_REMOVED lines=9> */
.L_x_129:
        /* <DEDUP_REMOVED lines=9> */
.L_x_131:
        /* <DEDUP_REMOVED lines=9> */
.L_x_133:
        /* <DEDUP_REMOVED lines=9> */
.L_x_135:
        /* <DEDUP_REMOVED lines=9> */
.L_x_137:
        /* <DEDUP_REMOVED lines=9> */
.L_x_139:
        /* <DEDUP_REMOVED lines=9> */
.L_x_141:
        /* <DEDUP_REMOVED lines=9> */
.L_x_143:
        /* <DEDUP_REMOVED lines=9> */
.L_x_145:
        /* <DEDUP_REMOVED lines=9> */
.L_x_147:
        /* <DEDUP_REMOVED lines=9> */
.L_x_149:
        /* <DEDUP_REMOVED lines=9> */
.L_x_151:
[----:B------:R-:W-:-:S04]  /*30c0*/  UIADD3 UR4, UPT, UPT, UR4, 0x1, URZ ;  /* 0x0000000104047890 */ /* 0x000fc8000fffe0ff */
[----:B------:R-:W-:-:S04]  /*30d0*/  UISETP.NE.AND UP0, UPT, UR4, 0x11, UPT ;  /* 0x000000110400788c */ /* 0x000fc8000bf05270 */
[----:B------:R-:W-:Y:S02]  /*30e0*/  USEL UR5, URZ, 0x1, UP0 ;  /* 0x00000001ff057887 */ /* 0x000fe40008000000 */
[----:B------:R-:W-:-:S04]  /*30f0*/  USEL UR4, UR4, URZ, UP0 ;  /* 0x000000ff04047287 */ /* 0x000fc80008000000 */
[----:B------:R-:W-:Y:S01]  /*3100*/  ULEA UR4, UR4, UR7, 0x3 ;  /* 0x0000000704047291 */ /* 0x000fe2000f8e18ff */
[----:B------:R-:W-:-:S04]  /*3110*/  LOP3.LUT R2, R2, UR5, RZ, 0x3c, !PT ;  /* 0x0000000502027c12 */ /* 0x000fc8000f8e3cff */
[----:B------:R-:W-:Y:S01]  /*3120*/  SHF.L.U32 R2, R2, 0x1f, RZ ;  /* 0x0000001f02027819 */ /* 0x000fe200000006ff */
[----:B-1----:R-:W-:-:S07]  /*3130*/  IMAD.U32 R0, RZ, RZ, UR4 ;  /* 0x00000004ff007e24 */ /* 0x002fce000f8e00ff */
.L_x_60:
[----:B-1----:R1:W2:Y:S02]  /*3140*/  SYNCS.PHASECHK.TRANS64.TRYWAIT P0, [R0+URZ], R2 ;  /* 0x00000002000075a7 */ /* 0x0022a400080011ff */
[----:B--2---:R-:W-:Y:S05]  /*3150*/  @!P0 NANOSLEEP.SYNCS 0x989680 ;  /* 0x009896800000895d */ /* 0x004fea0003900000 */
[----:B------:R-:W2:Y:S02]  /*3160*/  @!P0 SYNCS.PHASECHK.TRANS64 P0, [R0+URZ], R2 ;  /* 0x00000002000085a7 */ /* 0x000ea400080010ff */
[----:B--2---:R-:W-:Y:S05]  /*3170*/  @P0 EXIT ;  /* 0x000000000000094d */ /* 0x004fea0003800000 */
[----:B------:R-:W-:Y:S05]  /*3180*/  BRA `(.L_x_60) ;  /* 0xfffffffc00ec7947 */ /* 0x000fea000383ffff */
.L_x_23:
[----:B------:R-:W-:-:S04]  /*3190*/  UISETP.NE.AND UP0, UPT, UR61, URZ, UPT ;  /* 0x000000ff3d00728c */ /* 0x000fc8000bf05270 */
[----:B------:R-:W-:-:S09]  /*31a0*/  UISETP.NE.OR UP0, UPT, UR22, 0x1, UP0 ;  /* 0x000000011600788c */ /* 0x000fd20008705670 */
[----:B------:R-:W-:Y:S05]  /*31b0*/  BRA.U UP0, `(.L_x_61) ;  /* 0x0000000500487547 */ /* 0x000fea000b800000 */
[----:B------:R-:W-:Y:S01]  /*31c0*/  ISETP.GE.U32.AND P2, PT, R0, 0x2, PT ;  /* 0x000000020000780c */ /* 0x000fe20003f46070 */
[----:B------:R-:W-:Y:S01]  /*31d0*/  IMAD.MOV.U32 R12, RZ, RZ, 0x1 ;  /* 0x00000001ff0c7424 */ /* 0x000fe200078e00ff */
[----:B------:R-:W-:Y:S02]  /*31e0*/  CS2R R10, SRZ ;  /* 0x00000000000a7805 */ /* 0x000fe4000001ff00 */
[----:B------:R-:W-:Y:S01]  /*31f0*/  CS2R R8, SRZ ;  /* 0x0000000000087805 */ /* 0x000fe2000001ff00 */
[----:B------:R-:W-:Y:S01]  /*3200*/  UMOV UR4, 0x400 ;  /* 0x0000040000047882 */ /* 0x000fe20000000000 */
[----:B------:R-:W-:Y:S01]  /*3210*/  UMOV UR5, URZ ;  /* 0x000000ff00057c82 */ /* 0x000fe20008000000 */
[----:B------:R-:W-:-:S12]  /*3220*/  ULEA UR6, UR61, UR4, 0x18 ;  /* 0x000000043d067291 */ /* 0x000fd8000f8ec0ff */
.L_x_65:
[----:B------:R-:W-:Y:S02]  /*3230*/  LEA R2, R8, UR6, 0x3 ;  /* 0x0000000608027c11 */ /* 0x000fe4000f8e18ff */
[----:B------:R-:W-:-:S03]  /*3240*/  SHF.L.U32 R4, R9, 0x1f, RZ ;  /* 0x0000001f09047819 */ /* 0x000fc600000006ff */
[----:B------:R-:W-:Y:S01]  /*3250*/  VIADD R5, R2, 0x1a0 ;  /* 0x000001a002057836 */ /* 0x000fe20000000000 */
[----:B------:R-:W1:Y:S02]  /*3260*/  SYNCS.PHASECHK.TRANS64.TRYWAIT P0, [R2+URZ+0x190], R4 ;  /* 0x00019004020075a7 */ /* 0x000e6400080011ff */
[----:B-1----:R-:W-:Y:S05]  /*3270*/  @!P0 BRA `(.L_x_62) ;  /* 0x0000004c00188947 */ /* 0x002fea0003800000 */
.L_x_152:
[----:B------:R-:W-:Y:S01]  /*3280*/  ULEA UR4, UR5, UR6, 0x3 ;  /* 0x0000000605047291 */ /* 0x000fe2000f8e18ff */
[----:B-1----:R-:W-:Y:S01]  /*3290*/  PRMT R2, RZ, 0x654, R5 ;  /* 0x00000654ff027816 */ /* 0x002fe20000000005 */
[----:B------:R-:W-:Y:S01]  /*32a0*/  @!P2 IMAD.MOV.U32 R4, RZ, RZ, 0x10 ;  /* 0x00000010ff04a424 */ /* 0x000fe200078e00ff */
[----:B------:R-:W-:Y:S01]  /*32b0*/  SHF.L.U32 R5, R12, 0x1f, RZ ;  /* 0x0000001f0c057819 */ /* 0x000fe200000006ff */
[----:B------:R-:W-:Y:S01]  /*32c0*/  UIADD3 UR7, UPT, UPT, UR4, 0x130, URZ ;  /* 0x0000013004077890 */ /* 0x000fe2000fffe0ff */
[----:B------:R1:W-:Y:S05]  /*32d0*/  SYNCS.ARRIVE.TRANS64.RED.A1T0 RZ, [R2+URZ], RZ ;  /* 0x000000ff02ff79a7 */ /* 0x0003ea00081004ff */
[----:B------:R-:W-:Y:S01]  /*32e0*/  IMAD.U32 R6, RZ, RZ, UR7 ;  /* 0x00000007ff067e24 */ /* 0x000fe2000f8e00ff */
[----:B------:R-:W2:Y:S04]  /*32f0*/  SYNCS.PHASECHK.TRANS64.TRYWAIT P0, [UR4+0x140], R5 ;  /* 0x00014005ff0075a7 */ /* 0x000ea80008001104 */
[----:B------:R-:W-:Y:S01]  /*3300*/  PRMT R6, R0, 0x654, R6 ;  /* 0x0000065400067816 */ /* 0x000fe20000000006 */
[----:B-12---:R-:W-:Y:S06]  /*3310*/  @!P0 BRA `(.L_x_63) ;  /* 0x0000004c00048947 */ /* 0x006fec0003800000 */
.L_x_154:
[----:B------:R-:W-:Y:S01]  /*3320*/  ULEA UR8, UR5, UR6, 0x4 ;  /* 0x0000000605087291 */ /* 0x000fe2000f8e20ff */
[----:B------:R-:W-:Y:S01]  /*3330*/  SEL R3, R6, R3, !P2 ;  /* 0x0000000306037207 */ /* 0x000fe20005000000 */
[----:B------:R-:W-:Y:S01]  /*3340*/  UIADD3 UR9, UPT, UPT, UR4, 0x130, URZ ;  /* 0x0000013004097890 */ /* 0x000fe2000fffe0ff */
[----:B-1----:R-:W-:Y:S01]  /*3350*/  LEA R2, R11, UR6, 0x3 ;  /* 0x000000060b027c11 */ /* 0x002fe2000f8e18ff */
[----:B------:R-:W-:Y:S01]  /*3360*/  UIADD3 UR8, UPT, UPT, UR8, 0x1c0, URZ ;  /* 0x000001c008087890 */ /* 0x000fe2000fffe0ff */
[----:B------:R1:W-:Y:S01]  /*3370*/  @!P2 SYNCS.ARRIVE.TRANS64.RED RZ, [R3+URZ], R4 ;  /* 0x0000000403ffa9a7 */ /* 0x0003e200080004ff */
[----:B------:R-:W-:Y:S01]  /*3380*/  UIADD3 UR4, UPT, UPT, UR5, 0x1, URZ ;  /* 0x0000000105047890 */ /* 0x000fe2000fffe0ff */
[----:B------:R-:W-:-:S03]  /*3390*/  VIADD R8, R8, 0x1 ;  /* 0x0000000108087836 */ /* 0x000fc60000000000 */
[----:B------:R-:W-:Y:S02]  /*33a0*/  UISETP.NE.AND UP0, UPT, UR4, 0x2, UPT ;  /* 0x000000020400788c */ /* 0x000fe4000bf05270 */
[----:B------:R-:W-:Y:S01]  /*33b0*/  ISETP.NE.AND P0, PT, R8, 0x2, PT ;  /* 0x000000020800780c */ /* 0x000fe20003f05270 */
[----:B------:R-:W-:Y:S06]  /*33c0*/  UGETNEXTWORKID.BROADCAST [UR8], [UR9] ;  /* 0x00000000080073ca */ /* 0x000fec0008000100 */
[----:B------:R-:W-:Y:S02]  /*33d0*/  USEL UR7, URZ, 0x1, UP0 ;  /* 0x00000001ff077887 */ /* 0x000fe40008000000 */
[----:B------:R-:W-:-:S04]  /*33e0*/  USEL UR5, UR4, URZ, UP0 ;  /* 0x000000ff04057287 */ /* 0x000fc80008000000 */
[----:B------:R-:W-:Y:S02]  /*33f0*/  LOP3.LUT R12, R12, UR7, RZ, 0x3c, !PT ;  /* 0x000000070c0c7c12 */ /* 0x000fe4000f8e3cff */
[----:B-1----:R-:W-:-:S04]  /*3400*/  SHF.L.U32 R4, R10, 0x1f, RZ ;  /* 0x0000001f0a047819 */ /* 0x002fc800000006ff */
[----:B------:R-:W1:Y:S02]  /*3410*/  SYNCS.PHASECHK.TRANS64.TRYWAIT P1, [R2+URZ+0x130], R4 ;  /* 0x00013004020075a7 */ /* 0x000e6400080211ff */
[----:B-1----:R-:W-:Y:S05]  /*3420*/  @!P1 BRA `(.L_x_64) ;  /* 0x0000004800d89947 */ /* 0x002fea0003800000 */
.L_x_155:
[C---:B-1----:R-:W-:Y:S01]  /*3430*/  LEA R4, R11.reuse, UR6, 0x4 ;  /* 0x000000060b047c11 */ /* 0x042fe2000f8e20ff */
[----:B------:R-:W-:Y:S01]  /*3440*/  VIADD R2, R2, 0x140 ;  /* 0x0000014002027836 */ /* 0x000fe20000000000 */
[----:B------:R-:W-:Y:S01]  /*3450*/  SEL R8, R8, RZ, P0 ;  /* 0x000000ff08087207 */ /* 0x000fe20000000000 */
[----:B------:R-:W-:-:S03]  /*3460*/  VIADD R11, R11, 0x1 ;  /* 0x000000010b0b7836 */ /* 0x000fc60000000000 */
[----:B------:R-:W1:Y:S01]  /*3470*/  LDS.128 R4, [R4+0x1c0] ;  /* 0x0001c00004047984 */ /* 0x000e620000000c00 */
[----:B------:R-:W-:Y:S02]  /*3480*/  PRMT R2, RZ, 0x654, R2 ;  /* 0x00000654ff027816 */ /* 0x000fe40000000002 */
[C---:B------:R-:W-:Y:S01]  /*3490*/  ISETP.NE.AND P1, PT, R11.reuse, 0x2, PT ;  /* 0x000000020b00780c */ /* 0x040fe20003f25270 */
[----:B------:R-:W-:Y:S01]  /*34a0*/  @!PT LDS RZ, [RZ] ;  /* 0x00000000fffff984 */ /* 0x000fe20000000800 */
[----:B------:R-:W-:Y:S01]  /*34b0*/  @!PT LDS RZ, [RZ] ;  /* 0x00000000fffff984 */ /* 0x000fe20000000800 */
[----:B------:R-:W-:Y:S01]  /*34c0*/  @!PT LDS RZ, [RZ] ;  /* 0x00000000fffff984 */ /* 0x000fe20000000800 */
[----:B------:R-:W-:Y:S01]  /*34d0*/  @!PT LDS RZ, [RZ] ;  /* 0x00000000fffff984 */ /* 0x000fe20000000800 */
[----:B------:R2:W-:Y:S06]  /*34e0*/  MEMBAR.ALL.CTA ;  /* 0x0000000000007992 */ /* 0x0005ec0000008000 */
[----:B--2---:R-:W2:Y:S01]  /*34f0*/  FENCE.VIEW.ASYNC.S ;  /* 0x00000000000073c6 */ /* 0x004ea20000000000 */
[----:B------:R-:W-:Y:S01]  /*3500*/  SEL R11, R11, RZ, P1 ;  /* 0x000000ff0b0b7207 */ /* 0x000fe20000800000 */
[----:B--2---:R2:W-:Y:S01]  /*3510*/  SYNCS.ARRIVE.TRANS64.RED.A1T0 RZ, [R2+URZ], RZ ;  /* 0x000000ff02ff79a7 */ /* 0x0045e200081004ff */
[----:B-1----:R-:W-:-:S02]  /*3520*/  LOP3.LUT P3, RZ, R6, 0x1, RZ, 0xc0, !PT ;  /* 0x0000000106ff7812 */ /* 0x002fc4000786c0ff */
[----:B------:R-:W-:-:S04]  /*3530*/  SEL R4, RZ, 0x1, P1 ;  /* 0x00000001ff047807 */ /* 0x000fc80000800000 */
[----:B------:R-:W-:Y:S02]  /*3540*/  LOP3.LUT R10, R10, R4, RZ, 0x3c, !PT ;  /* 0x000000040a0a7212 */ /* 0x000fe400078e3cff */
[----:B--2---:R-:W-:-:S04]  /*3550*/  SEL R2, RZ, 0x1, P0 ;  /* 0x00000001ff027807 */ /* 0x004fc80000000000 */
[----:B------:R-:W-:Y:S01]  /*3560*/  LOP3.LUT R9, R9, R2, RZ, 0x3c, !PT ;  /* 0x0000000209097212 */ /* 0x000fe200078e3cff */
[----:B------:R-:W-:Y:S06]  /*3570*/  @P3 BRA `(.L_x_65) ;  /* 0xfffffffc002c3947 */ /* 0x000fec000383ffff */
[----:B------:R-:W-:Y:S01]  /*3580*/  ULEA UR4, UR5, UR6, 0x3 ;  /* 0x0000000605047291 */ /* 0x000fe2000f8e18ff */
[----:B------:R-:W-:-:S08]  /*3590*/  SHF.L.U32 R2, R12, 0x1f, RZ ;  /* 0x0000001f0c027819 */ /* 0x000fd000000006ff */
[----:B------:R-:W1:Y:S02]  /*35a0*/  SYNCS.PHASECHK.TRANS64 P0, [UR4+0x140], R2 ;  /* 0x00014002ff0075a7 */ /* 0x000e640008001004 */
[----:B-1----:R-:W-:Y:S05]  /*35b0*/  @P0 BRA `(.L_x_66) ;  /* 0x0000000000080947 */ /* 0x002fea0003800000 */
[----:B------:R-:W1:Y:S02]  /*35c0*/  SYNCS.PHASECHK.TRANS64.TRYWAIT P0, [UR4+0x140], R2 ;  /* 0x00014002ff0075a7 */ /* 0x000e640008001104 */
[----:B-1----:R-:W-:Y:S05]  /*35d0*/  @!P0 BRA `(.L_x_67) ;  /* 0x0000004800808947 */ /* 0x002fea0003800000 */
.L_x_66:
[----:B------:R-:W-:-:S04]  /*35e0*/  UIADD3 UR7, UPT, UPT, UR5, 0x1, URZ ;  /* 0x0000000105077890 */ /* 0x000fc8000fffe0ff */
[----:B------:R-:W-:-:S04]  /*35f0*/  UISETP.NE.AND UP0, UPT, UR7, 0x2, UPT ;  /* 0x000000020700788c */ /* 0x000fc8000bf05270 */
[----:B------:R-:W-:Y:S02]  /*3600*/  USEL UR8, URZ, 0x1, UP0 ;  /* 0x00000001ff087887 */ /* 0x000fe40008000000 */
[----:B------:R-:W-:-:S04]  /*3610*/  USEL UR7, UR7, URZ, UP0 ;  /* 0x000000ff07077287 */ /* 0x000fc80008000000 */
[----:B------:R-:W-:Y:S01]  /*3620*/  ULEA UR7, UR7, UR6, 0x3 ;  /* 0x0000000607077291 */ /* 0x000fe2000f8e18ff */
[----:B-1----:R-:W-:-:S04]  /*3630*/  LOP3.LUT R2, R12, UR8, RZ, 0x3c, !PT ;  /* 0x000000080c027c12 */ /* 0x002fc8000f8e3cff */
[----:B------:R-:W-:-:S04]  /*3640*/  SHF.L.U32 R0, R2, 0x1f, RZ ;  /* 0x0000001f02007819 */ /* 0x000fc800000006ff */
[----:B------:R-:W1:Y:S02]  /*3650*/  SYNCS.PHASECHK.TRANS64 P0, [UR7+0x140], R0 ;  /* 0x00014000ff0075a7 */ /* 0x000e640008001007 */
[----:B-1----:R-:W-:Y:S05]  /*3660*/  @P0 EXIT ;  /* 0x000000000000094d */ /* 0x002fea0003800000 */
[----:B------:R-:W-:Y:S02]  /*3670*/  SHF.L.U32 R2, R2, 0x1f, RZ ;  /* 0x0000001f02027819 */ /* 0x000fe400000006ff */
[----:B------:R-:W-:-:S07]  /*3680*/  MOV R0, UR7 ;  /* 0x0000000700007c02 */ /* 0x000fce0008000f00 */
.L_x_68:
[----:B-1----:R1:W2:Y:S02]  /*3690*/  SYNCS.PHASECHK.TRANS64.TRYWAIT P0, [R0+URZ+0x140], R2 ;  /* 0x00014002000075a7 */ /* 0x0022a400080011ff */
[----:B--2---:R-:W-:Y:S05]  /*36a0*/  @!P0 NANOSLEEP.SYNCS 0x989680 ;  /* 0x009896800000895d */ /* 0x004fea0003900000 */
[----:B------:R-:W2:Y:S02]  /*36b0*/  @!P0 SYNCS.PHASECHK.TRANS64 P0, [R0+URZ+0x140], R2 ;  /* 0x00014002000085a7 */ /* 0x000ea400080010ff */
[----:B--2---:R-:W-:Y:S05]  /*36c0*/  @P0 EXIT ;  /* 0x000000000000094d */ /* 0x004fea0003800000 */
[----:B------:R-:W-:Y:S05]  /*36d0*/  BRA `(.L_x_68) ;  /* 0xfffffffc00ec7947 */ /* 0x000fea000383ffff */
.L_x_61:
[----:B------:R-:W-:Y:S05]  /*36e0*/  BRA.U UP4, `(.L_x_69) ;  /* 0x0000000d04847547 */ /* 0x000fea000b800000 */
[----:B------:R-:W-:Y:S01]  /*36f0*/  UMOV UR4, 0x40 ;  /* 0x0000004000047882 */ /* 0x000fe20000000000 */
[----:B------:R-:W-:Y:S01]  /*3700*/  NOP ;  /* 0x0000000000007918 */ /* 0x000fe20000000000 */
[----:B------:R-:W-:Y:S01]  /*3710*/  ULEA UR5, UR61, UR4, 0x18 ;  /* 0x000000043d057291 */ /* 0x000fe2000f8ec0ff */
[----:B------:R-:W-:Y:S02]  /*3720*/  UMOV UR6, 0x400 ;  /* 0x0000040000067882 */ /* 0x000fe40000000000 */
[----:B------:R-:W-:-:S06]  /*3730*/  ULEA UR6, UR61, UR6, 0x18 ;  /* 0x000000063d067291 */ /* 0x000fcc000f8ec0ff */
[----:B------:R-:W1:Y:S02]  /*3740*/  LDS.U8 R0, [UR5+0x1c] ;  /* 0x00001c05ff007984 */ /* 0x000e640008000000 */
[----:B-1----:R-:W-:-:S13]  /*3750*/  ISETP.NE.AND P0, PT, R0, RZ, PT ;  /* 0x000000ff0000720c */ /* 0x002fda0003f05270 */
[----:B------:R-:W-:Y:S05]  /*3760*/  @P0 BRA `(.L_x_70) ;  /* 0x0000000000580947 */ /* 0x000fea0003800000 */
[----:B------:R-:W-:-:S13]  /*3770*/  ELECT P0, URZ, PT ;  /* 0x0000000000ff782f */ /* 0x000fda0003800000 */
[----:B------:R-:W-:Y:S05]  /*3780*/  @!P0 BRA `(.L_x_71) ;  /* 0x0000000000608947 */ /* 0x000fea0003800000 */
[----:B------:R-:W-:Y:S01]  /*3790*/  UMOV UR4, 0x10 ;  /* 0x0000001000047882 */ /* 0x000fe20000000000 */
[----:B------:R-:W-:Y:S01]  /*37a0*/  HFMA2 R0, -RZ, RZ, 0, 5.9604644775390625e-08 ;  /* 0x00000001ff007431 */ /* 0x000fe200000001ff */
[----:B------:R-:W-:-:S03]  /*37b0*/  MOV R3, 0xffff ;  /* 0x0000ffff00037802 */ /* 0x000fc60000000f00 */
[----:B------:R-:W-:Y:S04]  /*37c0*/  DEPBAR.LE SB1, 0x36 ;  /* 0x00009d800000791a */ /* 0x000fe80000000000 */
[----:B------:R-:W1:Y:S02]  /*37d0*/  UTCATOMSWS.FIND_AND_SET.ALIGN UP0, UR4, UR4 ;  /* 0x00000004000475e3 */ /* 0x000e640008000800 */
[----:B-1----:R-:W-:Y:S01]  /*37e0*/  MOV R4, UR4 ;  /* 0x0000000400047c02 */ /* 0x002fe20008000f00 */
[----:B------:R-:W-:Y:S06]  /*37f0*/  BRA.U UP0, `(.L_x_72) ;  /* 0x0000000100187547 */ /* 0x000fec000b800000 */
.L_x_73:
[----:B------:R-:W-:Y:S05]  /*3800*/  NANOSLEEP 0x64 ;  /* 0x000000640000795d */ /* 0x000fea0003800000 */
[----:B------:R-:W-:-:S05]  /*3810*/  UMOV UR4, 0x10 ;  /* 0x0000001000047882 */ /* 0x000fca0000000000 */
[----:B------:R-:W-:Y:S04]  /*3820*/  DEPBAR.LE SB1, 0x36 ;  /* 0x00009d800000791a */ /* 0x000fe80000000000 */
[----:B------:R-:W1:Y:S02]  /*3830*/  UTCATOMSWS.FIND_AND_SET.ALIGN UP0, UR4, UR4 ;  /* 0x00000004000475e3 */ /* 0x000e640008000800 */
[----:B-1----:R-:W-:Y:S01]  /*3840*/  MOV R4, UR4 ;  /* 0x0000000400047c02 */ /* 0x002fe20008000f00 */
[----:B------:R-:W-:Y:S05]  /*3850*/  BRA.U !UP0, `(.L_x_73) ;  /* 0xfffffffd08e87547 */ /* 0x000fea000b83ffff */
.L_x_72:
[-C--:B------:R-:W-:Y:S02]  /*3860*/  SHF.L.U32 R3, R3, R4.reuse, RZ ;  /* 0x0000000403037219 */ /* 0x080fe400000006ff */
[----:B------:R-:W-:Y:S01]  /*3870*/  SHF.L.U32 R0, R0, R4, RZ ;  /* 0x0000000400007219 */ /* 0x000fe200000006ff */
[----:B------:R-:W-:Y:S02]  /*3880*/  IMAD.SHL.U32 R4, R4, 0x20, RZ ;  /* 0x0000002004047824 */ /* 0x000fe400078e00ff */
[----:B------:R1:W-:Y:S04]  /*3890*/  ATOMS.OR RZ, [UR5+0x14], R3 ;  /* 0x00001403ffff798c */ /* 0x0003e8000b000005 */
[----:B------:R1:W-:Y:S04]  /*38a0*/  ATOMS.OR RZ, [UR5+0x18], R0 ;  /* 0x00001800ffff798c */ /* 0x0003e8000b000005 */
[----:B------:R1:W-:Y:S01]  /*38b0*/  STS [UR6+0x1e0], R4 ;  /* 0x0001e004ff007988 */ /* 0x0003e20008000806 */
[----:B------:R-:W-:Y:S05]  /*38c0*/  BRA `(.L_x_71) ;  /* 0x0000000000107947 */ /* 0x000fea0003800000 */
.L_x_70:
[----:B------:R-:W-:Y:S02]  /*38d0*/  MOV R0, 0xffffffff ;  /* 0xffffffff00007802 */ /* 0x000fe40000000f00 */
[----:B------:R-:W-:-:S03]  /*38e0*/  MOV R4, 0x3910 ;  /* 0x0000391000047802 */ /* 0x000fc60000000f00 */
[----:B------:R1:W-:Y:S04]  /*38f0*/  STS [UR6+0x1e0], R0 ;  /* 0x0001e000ff007988 */ /* 0x0003e80008000806 */
[----:B-1---5:R-:W-:Y:S05]  /*3900*/  CALL.REL.NOINC `($__internal_1_$__cuda_sm10x_tcgen05_guardrail_trap_phase_invalid_during_alloc) ;  /* 0x0000004c00007944 */ /* 0x022fea0003c00000 */
.L_x_71:
[----:B------:R-:W-:Y:S05]  /*3910*/  WARPSYNC.ALL ;  /* 0x0000000000007948 */ /* 0x000fea0003800000 */
[----:B------:R-:W2:Y:S01]  /*3920*/  S2UR UR4, SR_CgaCtaId ;  /* 0x00000000000479c3 */ /* 0x000ea20000008800 */
[----:B------:R-:W-:Y:S01]  /*3930*/  UMOV UR17, 0x400 ;  /* 0x0000040000117882 */ /* 0x000fe20000000000 */
[----:B------:R-:W-:-:S06]  /*3940*/  NOP ;  /* 0x0000000000007918 */ /* 0x000fcc0000000000 */
[----:B------:R-:W-:Y:S06]  /*3950*/  BAR.ARV 0x6, 0xa0 ;  /* 0x0182800000007b1d */ /* 0x000fec0000002000 */
[----:B------:R-:W3:Y:S01]  /*3960*/  LDCU UR5, c[0x0][0x38c] ;  /* 0x00007180ff0577ac */ /* 0x000ee20008000800 */
[----:B------:R-:W-:Y:S01]  /*3970*/  LOP3.LUT R2, R2, 0xffff, RZ, 0xc0, !PT ;  /* 0x0000ffff02027812 */ /* 0x000fe200078ec0ff */
[----:B------:R-:W-:Y:S01]  /*3980*/  IMAD.MOV.U32 R11, RZ, RZ, 0x1 ;  /* 0x00000001ff0b7424 */ /* 0x000fe200078e00ff */
[----:B------:R-:W-:Y:S01]  /*3990*/  CS2R R8, SRZ ;  /* 0x0000000000087805 */ /* 0x000fe2000001ff00 */
[----:B------:R-:W4:Y:S01]  /*39a0*/  LDCU UR8, c[0x0][0x38c] ;  /* 0x00007180ff0877ac */ /* 0x000f220008000800 */
[----:B------:R-:W-:Y:S01]  /*39b0*/  R2UR UR19, R2 ;  /* 0x00000000021372ca */ /* 0x000fe200000e0000 */
[----:B------:R-:W-:Y:S01]  /*39c0*/  IMAD.MOV.U32 R10, RZ, RZ, RZ ;  /* 0x000000ffff0a7224 */ /* 0x000fe200078e00ff */
[----:B------:R-:W-:Y:S01]  /*39d0*/  UMOV UR23, URZ ;  /* 0x000000ff00177c82 */ /* 0x000fe20008000000 */
[----:B------:R-:W-:Y:S01]  /*39e0*/  UMOV UR14, URZ ;  /* 0x000000ff000e7c82 */ /* 0x000fe20008000000 */
[----:B--2---:R-:W-:Y:S01]  /*39f0*/  ULEA UR17, UR4, UR17, 0x18 ;  /* 0x0000001104117291 */ /* 0x004fe2000f8ec0ff */
[----:B------:R-:W-:Y:S01]  /*3a00*/  UMOV UR26, 0x0 ;  /* 0x00000000001a7882 */ /* 0x000fe20000000000 */
[----:B------:R-:W-:-:S02]  /*3a10*/  UMOV UR27, 0x8100490 ;  /* 0x08100490001b7882 */ /* 0x000fc40000000000 */
[----:B------:R-:W-:Y:S02]  /*3a20*/  UIADD3 UR6, UPT, UPT, UR17, 0x4400, URZ ;  /* 0x0000440011067890 */ /* 0x000fe4000fffe0ff */
[----:B------:R-:W-:Y:S02]  /*3a30*/  UIADD3 UR7, UPT, UPT, UR17, 0x26400, URZ ;  /* 0x0002640011077890 */ /* 0x000fe4000fffe0ff */
[----:B---3--:R-:W-:Y:S01]  /*3a40*/  UIADD3 UR5, UPT, UPT, UR5, 0x3f, URZ ;  /* 0x0000003f05057890 */ /* 0x008fe2000fffe0ff */
[----:B-1----:R-:W1:Y:S01]  /*3a50*/  LDS R0, [UR17+0x1e0] ;  /* 0x0001e011ff007984 */ /* 0x002e620008000800 */
[----:B------:R-:W-:Y:S02]  /*3a60*/  USHF.R.U32.HI UR6, URZ, 0x4, UR6 ;  /* 0x00000004ff067899 */ /* 0x000fe40008011606 */
[----:B------:R-:W-:Y:S02]  /*3a70*/  USHF.R.S32.HI UR4, URZ, 0x1f, UR5 ;  /* 0x0000001fff047899 */ /* 0x000fe40008011405 */
[----:B------:R-:W-:-:S02]  /*3a80*/  ULOP3.LUT UR6, UR6, 0x3fff, URZ, 0xc0, !UPT ;  /* 0x00003fff06067892 */ /* 0x000fc4000f8ec0ff */
[----:B------:R-:W-:Y:S02]  /*3a90*/  ULEA.HI UR4, UR4, UR5, URZ, 0x6 ;  /* 0x0000000504047291 */ /* 0x000fe4000f8f30ff */
[----:B------:R-:W-:Y:S02]  /*3aa0*/  USHF.R.U32.HI UR5, URZ, 0x4, UR7 ;  /* 0x00000004ff057899 */ /* 0x000fe40008011607 */
[----:B------:R-:W-:Y:S02]  /*3ab0*/  USHF.R.S32.HI UR28, URZ, 0x6, UR4 ;  /* 0x00000006ff1c7899 */ /* 0x000fe40008011404 */
[----:B------:R-:W-:Y:S02]  /*3ac0*/  ULOP3.LUT UR5, UR5, 0x3fff, URZ, 0xc0, !UPT ;  /* 0x00003fff05057892 */ /* 0x000fe4000f8ec0ff */
[----:B------:R-:W-:Y:S02]  /*3ad0*/  UISETP.LT.AND UP0, UPT, UR28, 0x1, UPT ;  /* 0x000000011c00788c */ /* 0x000fe4000bf01270 */
[----:B------:R-:W-:-:S02]  /*3ae0*/  ULOP3.LUT UR20, UR6, 0x10000, URZ, 0xfc, !UPT ;  /* 0x0001000006147892 */ /* 0x000fc4000f8efcff */
[----:B------:R-:W-:Y:S02]  /*3af0*/  USEL UR29, UR28, 0x1, !UP0 ;  /* 0x000000011c1d7887 */ /* 0x000fe4000c000000 */
[----:B------:R-:W-:Y:S02]  /*3b00*/  ULOP3.LUT UR21, UR5, 0x10000, URZ, 0xfc, !UPT ;  /* 0x0001000005157892 */ /* 0x000fe4000f8efcff */
[----:B------:R-:W-:Y:S02]  /*3b10*/  UIADD3 UR29, UPT, UPT, -UR29, URZ, URZ ;  /* 0x000000ff1d1d7290 */ /* 0x000fe4000fffe1ff */
[----:B----4-:R-:W-:Y:S01]  /*3b20*/  UISETP.GE.AND UP4, UPT, UR8, 0x1, UPT ;  /* 0x000000010800788c */ /* 0x010fe2000bf86270 */
[----:B------:R-:W-:Y:S01]  /*3b30*/  UMOV UR24, 0x0 ;  /* 0x0000000000187882 */ /* 0x000fe20000000000 */
[----:B------:R-:W-:Y:S01]  /*3b40*/  UMOV UR25, 0x8100490 ;  /* 0x0810049000197882 */ /* 0x000fe20000000000 */
[----:B-1----:R-:W-:-:S15]  /*3b50*/  R2UR UR30, R0 ;  /* 0x00000000001e72ca */ /* 0x002fde00000e0000 */
.L_x_80:
[----:B------:R-:W-:Y:S02]  /*3b60*/  LEA R0, R10, UR17, 0x3 ;  /* 0x000000110a007c11 */ /* 0x000fe4000f8e18ff */
[----:B------:R-:W-:Y:S02]  /*3b70*/  SHF.L.U32 R2, R9, 0x1f, RZ ;  /* 0x0000001f09027819 */ /* 0x000fe400000006ff */
[----:B------:R-:W-:Y:S01]  /*3b80*/  PLOP3.LUT P0, PT, PT, PT, UP4, 0x80, 0x8 ;  /* 0x000000000008781c */ /* 0x000fe20003f0f048 */
[----:B------:R-:W-:Y:S01]  /*3b90*/  VIADD R3, R0, 0x140 ;  /* 0x0000014000037836 */ /* 0x000fe20000000000 */
[----:B-1----:R-:W1:Y:S02]  /*3ba0*/  SYNCS.PHASECHK.TRANS64.TRYWAIT P1, [R0+URZ+0x130], R2 ;  /* 0x00013002000075a7 */ /* 0x002e6400080211ff */
[----:B-1-3--:R-:W-:Y:S09]  /*3bb0*/  @!P1 BRA `(.L_x_74) ;  /* 0x0000004400209947 */ /* 0x00aff20003800000 */
.L_x_157:
[----:B------:R-:W-:Y:S01]  /*3bc0*/  LEA R4, R10, UR17, 0x4 ;  /* 0x000000110a047c11 */ /* 0x000fe2000f8e20ff */
[----:B------:R-:W-:Y:S01]  /*3bd0*/  @UP4 ULEA UR4, UR14, UR17, 0x3 ;  /* 0x000000110e044291 */ /* 0x000fe2000f8e18ff */
[----:B------:R-:W-:Y:S01]  /*3be0*/  PLOP3.LUT P2, PT, PT, PT, PT, 0x80, 0x8 ;  /* 0x000000000008781c */ /* 0x000fe20003f4f070 */
[----:B------:R-:W-:Y:S01]  /*3bf0*/  ULEA UR22, UR23, UR17, 0x3 ;  /* 0x0000001117167291 */ /* 0x000fe2000f8e18ff */
[----:B------:R-:W-:Y:S01]  /*3c00*/  PRMT R3, RZ, 0x654, R3 ;  /* 0x00000654ff037816 */ /* 0x000fe20000000003 */
[----:B------:R-:W-:Y:S01]  /*3c10*/  ULEA UR18, UR23, UR30, 0x6 ;  /* 0x0000001e17127291 */ /* 0x000fe2000f8e30ff */
[----:B------:R-:W2:Y:S01]  /*3c20*/  LDS.128 R4, [R4+0x1c0] ;  /* 0x0001c00004047984 */ /* 0x000ea20000000c00 */
[----:B-1----:R-:W-:Y:S02]  /*3c30*/  @P0 SHF.L.U32 R2, R8, 0x1f, RZ ;  /* 0x0000001f08020819 */ /* 0x002fe400000006ff */
[----:B------:R-:W-:Y:S01]  /*3c40*/  SHF.L.U32 R0, R11, 0x1f, RZ ;  /* 0x0000001f0b007819 */ /* 0x000fe200000006ff */
[----:B------:R-:W-:Y:S01]  /*3c50*/  @!PT LDS RZ, [RZ] ;  /* 0x00000000fffff984 */ /* 0x000fe20000000800 */
[----:B------:R-:W-:Y:S01]  /*3c60*/  @!PT LDS RZ, [RZ] ;  /* 0x00000000fffff984 */ /* 0x000fe20000000800 */
[----:B------:R-:W-:Y:S01]  /*3c70*/  @!PT LDS RZ, [RZ] ;  /* 0x00000000fffff984 */ /* 0x000fe20000000800 */
[----:B------:R-:W-:Y:S01]  /*3c80*/  @!PT LDS RZ, [RZ] ;  /* 0x00000000fffff984 */ /* 0x000fe20000000800 */
[----:B------:R1:W-:Y:S06]  /*3c90*/  MEMBAR.ALL.CTA ;  /* 0x0000000000007992 */ /* 0x0003ec0000008000 */
[----:B-1----:R-:W1:Y:S02]  /*3ca0*/  FENCE.VIEW.ASYNC.S ;  /* 0x00000000000073c6 */ /* 0x002e640000000000 */
[----:B-1----:R1:W-:Y:S01]  /*3cb0*/  SYNCS.ARRIVE.TRANS64.RED.A1T0 RZ, [R3+URZ], RZ ;  /* 0x000000ff03ff79a7 */ /* 0x0023e200081004ff */
[----:B------:R1:W3:Y:S01]  /*3cc0*/  @P0 SYNCS.PHASECHK.TRANS64.TRYWAIT P2, [UR4], R2 ;  /* 0x00000002ff0005a7 */ /* 0x0002e20008041104 */
[----:B--2---:R-:W-:Y:S01]  /*3cd0*/  LOP3.LUT P1, RZ, R6, 0x1, RZ, 0xc0, !PT ;  /* 0x0000000106ff7812 */ /* 0x004fe2000782c0ff */
[----:B------:R-:W2:Y:S02]  /*3ce0*/  SYNCS.PHASECHK.TRANS64.TRYWAIT P0, [UR22+0x170], R0 ;  /* 0x00017000ff0075a7 */ /* 0x000ea40008001116 */
[----:B-123--:R-:W-:Y:S10]  /*3cf0*/  @!P0 BRA `(.L_x_75) ;  /* 0x0000004000e48947 */ /* 0x00eff40003800000 */
.L_x_159:
[----:B------:R-:W-:Y:S01]  /*3d00*/  IADD3 R10, PT, PT, R10, 0x1, RZ ;  /* 0x000000010a0a7810 */ /* 0x000fe20007ffe0ff */
[----:B------:R-:W-:Y:S06]  /*3d10*/  BRA.U !UP4, `(.L_x_76) ;  /* 0x000000010c987547 */ /* 0x000fec000b800000 */
[----:B------:R-:W-:Y:S01]  /*3d20*/  UPLOP3.LUT UP2, UPT, UPT, UPT, UPT, 0x40, 0x4 ;  /* 0x000000000004789c */ /* 0x000fe20003f4e870 */
[----:B------:R-:W-:Y:S01]  /*3d30*/  UMOV UR16, UR29 ;  /* 0x0000001d00107c82 */ /* 0x000fe20008000000 */
[----:B------:R-:W-:Y:S01]  /*3d40*/  UMOV UR15, UR28 ;  /* 0x0000001c000f7c82 */ /* 0x000fe20008000000 */
[----:B------:R-:W-:-:S08]  /*3d50*/  UMOV UR6, UR14 ;  /* 0x0000000e00067c82 */ /* 0x000fd00008000000 */
.L_x_79:
[----:B------:R-:W-:Y:S02]  /*3d60*/  UIADD3 UR16, UPT, UPT, UR16, 0x1, URZ ;  /* 0x0000000110107890 */ /* 0x000fe4000fffe0ff */
[----:B--2---:R-:W-:Y:S02]  /*3d70*/  ULEA UR5, UR6, UR17, 0x3 ;  /* 0x0000001106057291 */ /* 0x004fe4000f8e18ff */
[----:B------:R-:W-:Y:S01]  /*3d80*/  UISETP.NE.AND UP3, UPT, UR16, URZ, UPT ;  /* 0x000000ff1000728c */ /* 0x000fe2000bf65270 */
[----:B---3--:R-:W-:Y:S10]  /*3d90*/  @P2 BRA `(.L_x_77) ;  /* 0x00000000000c2947 */ /* 0x008ff40003800000 */
[----:B-1----:R-:W-:Y:S04]  /*3da0*/  SHF.L.U32 R2, R8, 0x1f, RZ ;  /* 0x0000001f08027819 */ /* 0x002fe800000006ff */
[----:B------:R-:W1:Y:S02]  /*3db0*/  SYNCS.PHASECHK.TRANS64.TRYWAIT P0, [UR5], R2 ;  /* 0x00000002ff0075a7 */ /* 0x000e640008001105 */
[----:B-1----:R-:W-:Y:S05]  /*3dc0*/  @!P0 BRA `(.L_x_78) ;  /* 0x0000004000c88947 */ /* 0x002fea0003800000 */
.L_x_77:
[----:B------:R-:W-:Y:S01]  /*3dd0*/  UISETP.NE.AND UP0, UPT, UR15, 0x1, UPT ;  /* 0x000000010f00788c */ /* 0x000fe2000bf05270 */
[----:B------:R-:W-:Y:S01]  /*3de0*/  PLOP3.LUT P2, PT, PT, PT, PT, 0x80, 0x8 ;  /* 0x000000000008781c */ /* 0x000fe20003f4f070 */
[----:B------:R-:W-:Y:S02]  /*3df0*/  UIADD3 UR4, UPT, UPT, UR6, 0x1, URZ ;  /* 0x0000000106047890 */ /* 0x000fe4000fffe0ff */
[----:B------:R-:W-:Y:S02]  /*3e00*/  ULEA UR12, UR6, UR21, 0x8 ;  /* 0x00000015060c7291 */ /* 0x000fe4000f8e40ff */
[----:B------:R-:W-:Y:S01]  /*3e10*/  UISETP.NE.AND UP1, UPT, UR4, 0x11, UPT ;  /* 0x000000110400788c */ /* 0x000fe2000bf25270 */
[----:B------:R-:W-:Y:S01]  /*3e20*/  PLOP3.LUT P0, PT, PT, PT, UP0, 0x80, 0x8 ;  /* 0x000000000008781c */ /* 0x000fe20003f0f008 */
[----:B------:R-:W-:Y:S02]  /*3e30*/  UIADD3 UR10, UPT, UPT, UR12, 0x2, URZ ;  /* 0x000000020c0a7890 */ /* 0x000fe4000fffe0ff */
[----:B------:R-:W-:Y:S02]  /*3e40*/  USEL UR7, URZ, 0x1, UP1 ;  /* 0x00000001ff077887 */ /* 0x000fe40008800000 */
[----:B------:R-:W-:Y:S02]  /*3e50*/  USEL UR14, UR4, URZ, UP1 ;  /* 0x000000ff040e7287 */ /* 0x000fe40008800000 */
[----:B------:R-:W-:Y:S02]  /*3e60*/  UIADD3 UR15, UPT, UPT, UR15, -0x1, URZ ;  /* 0xffffffff0f0f7890 */ /* 0x000fe4000fffe0ff */
[----:B------:R-:W-:Y:S01]  /*3e70*/  @UP0 ULEA UR4, UR14, UR17, 0x3 ;  /* 0x000000110e040291 */ /* 0x000fe2000f8e18ff */
[----:B------:R-:W-:Y:S01]  /*3e80*/  LOP3.LUT R8, R8, UR7, RZ, 0x3c, !PT ;  /* 0x0000000708087c12 */ /* 0x000fe2000f8e3cff */
[----:B------:R-:W-:Y:S01]  /*3e90*/  UIADD3 UR7, UPT, UPT, UR5, 0x88, URZ ;  /* 0x0000008805077890 */ /* 0x000fe2000fffe0ff */
[----:B------:R-:W-:Y:S02]  /*3ea0*/  UMOV UR13, 0x80004020 ;  /* 0x80004020000d7882 */ /* 0x000fe40000000000 */
[----:B-1----:R-:W-:Y:S01]  /*3eb0*/  @P0 SHF.L.U32 R0, R8, 0x1f, RZ ;  /* 0x0000001f08000819 */ /* 0x002fe200000006ff */
[----:B------:R-:W-:Y:S01]  /*3ec0*/  UMOV UR5, 0x80004020 ;  /* 0x8000402000057882 */ /* 0x000fe20000000000 */
[----:B------:R-:W-:Y:S01]  /*3ed0*/  UMOV UR11, 0x80004020 ;  /* 0x80004020000b7882 */ /* 0x000fe20000000000 */
[----:B------:R-:W-:Y:S01]  /*3ee0*/  UMOV UR9, 0x80004020 ;  /* 0x8000402000097882 */ /* 0x000fe20000000000 */
[----:B------:R2:W3:Y:S01]  /*3ef0*/  @P0 SYNCS.PHASECHK.TRANS64.TRYWAIT P2, [UR4], R0 ;  /* 0x00000000ff0005a7 */ /* 0x0004e20008041104 */
[----:B------:R-:W-:Y:S03]  /*3f00*/  ULEA UR4, UR6, UR20, 0x9 ;  /* 0x0000001406047291 */ /* 0x000fe6000f8e48ff */
[----:B------:R-:W-:Y:S01]  /*3f10*/  UMOV UR6, UR14 ;  /* 0x0000000e00067c82 */ /* 0x000fe20008000000 */
[----:B------:R-:W-:Y:S05]  /*3f20*/  UIADD3 UR8, UPT, UPT, UR4, 0x2, URZ ;  /* 0x0000000204087890 */ /* 0x000fea000fffe0ff */
[----:B------:R2:W-:Y:S01]  /*3f30*/  UTCQMMA gdesc[UR4], gdesc[UR12], tmem[UR18], tmem[UR26], idesc[UR27], UP2 ;  /* 0x00ff1a0c040075ea */ /* 0x0005e20009000312 */
[----:B------:R-:W-:Y:S03]  /*3f40*/  UPLOP3.LUT UP2, UPT, UPT, UPT, UPT, 0x80, 0x8 ;  /* 0x000000000008789c */ /* 0x000fe60003f4f070 */
[----:B------:R2:W-:Y:S01]  /*3f50*/  UTCQMMA gdesc[UR8], gdesc[UR10], tmem[UR18], tmem[UR24], idesc[UR25], UPT ;  /* 0x00ff180a080075ea */ /* 0x0005e2000b800312 */
[----:B------:R2:W-:Y:S01]  /*3f60*/  UTCBAR.MULTICAST [UR7], URZ, UR19 ;  /* 0x000000ff070073e9 */ /* 0x0005e20008000813 */
[----:B------:R-:W-:Y:S06]  /*3f70*/  BRA.U UP3, `(.L_x_79) ;  /* 0xfffffffd03787547 */ /* 0x000fec000b83ffff */
.L_x_76:
[----:B--2---:R-:W-:Y:S01]  /*3f80*/  UIADD3 UR4, UPT, UPT, UR23, 0x1, URZ ;  /* 0x0000000117047890 */ /* 0x004fe2000fffe0ff */
[C---:B------:R-:W-:Y:S01]  /*3f90*/  ISETP.NE.AND P0, PT, R10.reuse, 0x2, PT ;  /* 0x000000020a00780c */ /* 0x040fe20003f05270 */
[----:B------:R-:W-:Y:S02]  /*3fa0*/  UIADD3 UR5, UPT, UPT, UR22, 0x150, URZ ;  /* 0x0000015016057890 */ /* 0x000fe4000fffe0ff */
[----:B------:R-:W-:Y:S01]  /*3fb0*/  UISETP.NE.AND UP0, UPT, UR4, 0x4, UPT ;  /* 0x000000040400788c */ /* 0x000fe2000bf05270 */
[----:B-1----:R-:W-:Y:S02]  /*3fc0*/  SEL R0, RZ, 0x1, P0 ;  /* 0x00000001ff007807 */ /* 0x002fe40000000000 */
[----:B------:R-:W-:Y:S01]  /*3fd0*/  SEL R10, R10, RZ, P0 ;  /* 0x000000ff0a0a7207 */ /* 0x000fe20000000000 */
[----:B------:R-:W-:Y:S01]  /*3fe0*/  USEL UR6, URZ, 0x1, UP0 ;  /* 0x00000001ff067887 */ /* 0x000fe20008000000 */
[----:B------:R-:W-:Y:S01]  /*3ff0*/  LOP3.LUT R9, R9, R0, RZ, 0x3c, !PT ;  /* 0x0000000009097212 */ /* 0x000fe200078e3cff */
[----:B------:R-:W-:Y:S01]  /*4000*/  USEL UR23, UR4, URZ, UP0 ;  /* 0x000000ff04177287 */ /* 0x000fe20008000000 */
[----:B------:R1:W-:Y:S03]  /*4010*/  UTCBAR [UR5], URZ ;  /* 0x000000ff050073e9 */ /* 0x0003e600080000ff */
[----:B------:R-:W-:Y:S01]  /*4020*/  LOP3.LUT R11, R11, UR6, RZ, 0x3c, !PT ;  /* 0x000000060b0b7c12 */ /* 0x000fe2000f8e3cff */
[----:B------:R-:W-:Y:S07]  /*4030*/  @P1 BRA `(.L_x_80) ;  /* 0xfffffff800c81947 */ /* 0x000fee000383ffff */
[----:B------:R-:W2:Y:S01]  /*4040*/  S2UR UR8, SR_CgaCtaId ;  /* 0x00000000000879c3 */ /* 0x000ea20000008800 */
[----:B------:R-:W-:Y:S01]  /*4050*/  ELECT P0, URZ, PT ;  /* 0x0000000000ff782f */ /* 0x000fe20003800000 */
[----:B------:R-:W-:Y:S01]  /*4060*/  IMAD.MOV.U32 R0, RZ, RZ, 0x1 ;  /* 0x00000001ff007424 */ /* 0x000fe200078e00ff */
[----:B------:R-:W-:Y:S01]  /*4070*/  UIADD3 UR17, UPT, UPT, UR17, 0x170, URZ ;  /* 0x0000017011117890 */ /* 0x000fe2000fffe0ff */
[----:B------:R-:W-:Y:S01]  /*4080*/  SHF.L.U32 R2, R11, 0x1f, RZ ;  /* 0x0000001f0b027819 */ /* 0x000fe200000006ff */
[----:B------:R-:W-:-:S03]  /*4090*/  UMOV UR4, 0x40 ;  /* 0x0000004000047882 */ /* 0x000fc60000000000 */
[----:B------:R-:W-:Y:S01]  /*40a0*/  UVIRTCOUNT.DEALLOC.SMPOOL 0x80 ;  /* 0x000000800000784c */ /* 0x000fe20000000000 */
[----:B--2---:R-:W-:Y:S02]  /*40b0*/  ULEA UR8, UR8, UR4, 0x18 ;  /* 0x0000000408087291 */ /* 0x004fe4000f8ec0ff */
[----:B------:R-:W-:-:S07]  /*40c0*/  ULEA UR4, UR23, UR17, 0x3 ;  /* 0x0000001117047291 */ /* 0x000fce000f8e18ff */
[----:B------:R2:W-:Y:S02]  /*40d0*/  @P0 STS.U8 [UR8+0x1c], R0 ;  /* 0x00001c00ff000988 */ /* 0x0005e40008000008 */
[----:B------:R-:W4:Y:S02]  /*40e0*/  SYNCS.PHASECHK.TRANS64.TRYWAIT P0, [UR4], R2 ;  /* 0x00000002ff0075a7 */ /* 0x000f240008001104 */
[----:B--2-4-:R-:W-:Y:S05]  /*40f0*/  @!P0 BRA `(.L_x_81) ;  /* 0x0000004000148947 */ /* 0x014fea0003800000 */
.L_x_162:
[----:B------:R-:W-:-:S04]  /*4100*/  UIADD3 UR4, UPT, UPT, UR23, 0x1, URZ ;  /* 0x0000000117047890 */ /* 0x000fc8000fffe0ff */
[----:B------:R-:W-:-:S04]  /*4110*/  UISETP.NE.AND UP0, UPT, UR4, 0x4, UPT ;  /* 0x000000040400788c */ /* 0x000fc8000bf05270 */
[----:B------:R-:W-:Y:S02]  /*4120*/  USEL UR6, URZ, 0x1, UP0 ;  /* 0x00000001ff067887 */ /* 0x000fe40008000000 */
[----:B------:R-:W-:-:S04]  /*4130*/  USEL UR4, UR4, URZ, UP0 ;  /* 0x000000ff04047287 */ /* 0x000fc80008000000 */
[----:B-1----:R-:W-:Y:S01]  /*4140*/  ULEA UR5, UR4, UR17, 0x3 ;  /* 0x0000001104057291 */ /* 0x002fe2000f8e18ff */
[----:B--2---:R-:W-:-:S04]  /*4150*/  LOP3.LUT R2, R11, UR6, RZ, 0x3c, !PT ;  /* 0x000000060b027c12 */ /* 0x004fc8000f8e3cff */
[----:B------:R-:W-:-:S04]  /*4160*/  SHF.L.U32 R3, R2, 0x1f, RZ ;  /* 0x0000001f02037819 */ /* 0x000fc800000006ff */
[----:B------:R-:W1:Y:S02]  /*4170*/  SYNCS.PHASECHK.TRANS64.TRYWAIT P0, [UR5], R3 ;  /* 0x00000003ff0075a7 */ /* 0x000e640008001105 */
[----:B-1----:R-:W-:Y:S05]  /*4180*/  @!P0 BRA `(.L_x_82) ;  /* 0x0000004000088947 */ /* 0x002fea0003800000 */
.L_x_164:
        /* <DEDUP_REMOVED lines=9> */
.L_x_166:
[----:B------:R-:W-:-:S04]  /*4220*/  UIADD3 UR4, UPT, UPT, UR4, 0x1, URZ ;  /* 0x0000000104047890 */ /* 0x000fc8000fffe0ff */
[----:B------:R-:W-:-:S04]  /*4230*/  UISETP.NE.AND UP0, UPT, UR4, 0x4, UPT ;  /* 0x000000040400788c */ /* 0x000fc8000bf05270 */
[----:B------:R-:W-:Y:S02]  /*4240*/  USEL UR5, URZ, 0x1, UP0 ;  /* 0x00000001ff057887 */ /* 0x000fe40008000000 */
[----:B------:R-:W-:-:S04]  /*4250*/  USEL UR4, UR4, URZ, UP0 ;  /* 0x000000ff04047287 */ /* 0x000fc80008000000 */
[----:B------:R-:W-:Y:S01]  /*4260*/  ULEA UR4, UR4, UR17, 0x3 ;  /* 0x0000001104047291 */ /* 0x000fe2000f8e18ff */
[----:B------:R-:W-:-:S04]  /*4270*/  LOP3.LUT R2, R2, UR5, RZ, 0x3c, !PT ;  /* 0x0000000502027c12 */ /* 0x000fc8000f8e3cff */
[----:B------:R-:W-:-:S04]  /*4280*/  SHF.L.U32 R2, R2, 0x1f, RZ ;  /* 0x0000001f02027819 */ /* 0x000fc800000006ff */
[----:B------:R-:W2:Y:S02]  /*4290*/  SYNCS.PHASECHK.TRANS64.TRYWAIT P0, [UR4], R2 ;  /* 0x00000002ff0075a7 */ /* 0x000ea40008001104 */
[----:B--2---:R-:W-:Y:S05]  /*42a0*/  @!P0 BRA `(.L_x_84) ;  /* 0x0000003c00f08947 */ /* 0x004fea0003800000 */
.L_x_168:
[----:B------:R-:W-:Y:S01]  /*42b0*/  NOP ;  /* 0x0000000000007918 */ /* 0x000fe20000000000 */
[----:B-1----:R-:W1:Y:S01]  /*42c0*/  LDS R0, [UR8+0x14] ;  /* 0x00001408ff007984 */ /* 0x002e620008000800 */
[----:B------:R-:W-:Y:S01]  /*42d0*/  ULOP3.LUT UR4, UR30, 0xffff, URZ, 0xc0, !UPT ;  /* 0x0000ffff1e047892 */ /* 0x000fe2000f8ec0ff */
[----:B------:R-:W-:Y:S01]  /*42e0*/  UMOV UR5, 0xffff ;  /* 0x0000ffff00057882 */ /* 0x000fe20000000000 */
[----:B------:R-:W-:Y:S02]  /*42f0*/  UMOV UR6, 0x1 ;  /* 0x0000000100067882 */ /* 0x000fe40000000000 */
[----:B------:R-:W-:-:S04]  /*4300*/  USHF.R.U32.HI UR4, URZ, 0x5, UR4 ;  /* 0x00000005ff047899 */ /* 0x000fc80008011604 */
[----:B------:R-:W-:Y:S02]  /*4310*/  USHF.L.U32 UR5, UR5, UR4, URZ ;  /* 0x0000000405057299 */ /* 0x000fe400080006ff */
[----:B------:R-:W-:-:S04]  /*4320*/  USHF.L.U32 UR4, UR6, UR4, URZ ;  /* 0x0000000406047299 */ /* 0x000fc800080006ff */
[----:B-1----:R-:W-:-:S04]  /*4330*/  LOP3.LUT R0, R0, UR5, RZ, 0xc0, !PT ;  /* 0x0000000500007c12 */ /* 0x002fc8000f8ec0ff */
[----:B------:R-:W-:-:S13]  /*4340*/  ISETP.NE.AND P0, PT, R0, UR5, PT ;  /* 0x0000000500007c0c */ /* 0x000fda000bf05270 */
[----:B------:R-:W-:Y:S05]  /*4350*/  @P0 BRA `(.L_x_85) ;  /* 0x0000000000580947 */ /* 0x000fea0003800000 */
[----:B------:R-:W1:Y:S02]  /*4360*/  LDS R0, [UR8+0x18] ;  /* 0x00001808ff007984 */ /* 0x000e640008000800 */
[----:B-1----:R-:W-:-:S04]  /*4370*/  LOP3.LUT R0, R0, UR4, RZ, 0xc0, !PT ;  /* 0x0000000400007c12 */ /* 0x002fc8000f8ec0ff */
[----:B------:R-:W-:-:S13]  /*4380*/  ISETP.NE.AND P0, PT, R0, UR4, PT ;  /* 0x0000000400007c0c */ /* 0x000fda000bf05270 */
[----:B------:R-:W-:Y:S05]  /*4390*/  @P0 BRA `(.L_x_86) ;  /* 0x00000000003c0947 */ /* 0x000fea0003800000 */
[----:B------:R-:W1:Y:S01]  /*43a0*/  S2R R2, SR_LANEID ;  /* 0x0000000000027919 */ /* 0x000e620000000000 */
[----:B------:R-:W-:-:S06]  /*43b0*/  ULOP3.LUT UR5, URZ, UR5, URZ, 0x33, !UPT ;  /* 0x00000005ff057292 */ /* 0x000fcc000f8e33ff */
[----:B------:R-:W-:-:S04]  /*43c0*/  IMAD.U32 R0, RZ, RZ, UR5 ;  /* 0x00000005ff007e24 */ /* 0x000fc8000f8e00ff */
[----:B------:R2:W4:Y:S02]  /*43d0*/  REDUX UR7, R0 ;  /* 0x00000000000773c4 */ /* 0x0005240000000000 */
[----:B------:R1:W-:Y:S01]  /*43e0*/  UTCATOMSWS.AND URZ, UR5 ;  /* 0x0000000500ff79e3 */ /* 0x0003e20008000000 */
[----:B--2---:R-:W-:Y:S01]  /*43f0*/  LOP3.LUT R0, RZ, UR4, RZ, 0x33, !PT ;  /* 0x00000004ff007c12 */ /* 0x004fe2000f8e33ff */
[----:B------:R-:W-:Y:S02]  /*4400*/  VOTEU.ANY UR4, UPT, PT ;  /* 0x0000000000047886 */ /* 0x000fe400038e0100 */
[----:B------:R-:W-:Y:S02]  /*4410*/  UFLO.U32 UR4, UR4 ;  /* 0x00000004000472bd */ /* 0x000fe400080e0000 */
[----:B------:R-:W2:Y:S04]  /*4420*/  REDUX UR6, R0 ;  /* 0x00000000000673c4 */ /* 0x000ea80000000000 */
[----:B-1----:R-:W-:-:S02]  /*4430*/  ISETP.EQ.U32.AND P0, PT, R2, UR4, PT ;  /* 0x0000000402007c0c */ /* 0x002fc4000bf02070 */
[----:B----4-:R-:W-:-:S11]  /*4440*/  MOV R2, UR7 ;  /* 0x0000000700027c02 */ /* 0x010fd60008000f00 */
[----:B------:R1:W-:Y:S01]  /*4450*/  @P0 ATOMS.AND RZ, [UR8+0x14], R2 ;  /* 0x00001402ffff098c */ /* 0x0003e2000a800008 */
[----:B--2---:R-:W-:-:S05]  /*4460*/  IMAD.U32 R0, RZ, RZ, UR6 ;  /* 0x00000006ff007e24 */ /* 0x004fca000f8e00ff */
[----:B------:R1:W-:Y:S01]  /*4470*/  @P0 ATOMS.AND RZ, [UR8+0x18], R0 ;  /* 0x00001800ffff098c */ /* 0x0003e2000a800008 */
[----:B------:R-:W-:Y:S05]  /*4480*/  BRA `(.L_x_87) ;  /* 0x0000000000147947 */ /* 0x000fea0003800000 */
.L_x_86:
[----:B------:R-:W-:Y:S02]  /*4490*/  MOV R2, 0x44b0 ;  /* 0x000044b000027802 */ /* 0x000fe40000000f00 */
[----:B---3-5:R-:W-:Y:S05]  /*44a0*/  CALL.REL.NOINC `($__internal_0_$__cuda_sm10x_tcgen05_guardrail_trap_col_being_dealloced_not_returned_by_alloc) ;  /* 0x00000040000c7944 */ /* 0x028fea0003c00000 */
[----:B------:R-:W-:Y:S05]  /*44b0*/  BRA `(.L_x_87) ;  /* 0x0000000000087947 */ /* 0x000fea0003800000 */
.L_x_85:
[----:B------:R-:W-:Y:S02]  /*44c0*/  MOV R2, 0x44e0 ;  /* 0x000044e000027802 */ /* 0x000fe40000000f00 */
[----:B---3-5:R-:W-:Y:S05]  /*44d0*/  CALL.REL.NOINC `($__internal_2_$__cuda_sm10x_tcgen05_guardrail_trap_unallocated_columns_being_dealloced) ;  /* 0x0000004000187944 */ /* 0x028fea0003c00000 */
.L_x_87:
[----:B------:R-:W-:Y:S01]  /*44e0*/  NOP ;  /* 0x0000000000007918 */ /* 0x000fe20000000000 */
[----:B------:R-:W-:Y:S05]  /*44f0*/  EXIT ;  /* 0x000000000000794d */ /* 0x000fea0003800000 */
.L_x_69:
[----:B------:R-:W-:-:S09]  /*4500*/  UISETP.NE.OR UP0, UPT, UR22, 0x3, !UP3 ;  /* 0x000000031600788c */ /* 0x000fd2000df05670 */
[----:B------:R-:W-:Y:S05]  /*4510*/  BRA.U UP0, `(.L_x_88) ;  /* 0x0000000d00087547 */ /* 0x000fea000b800000 */
[----:B------:R-:W1:Y:S01]  /*4520*/  LDCU UR26, c[0x0][0x370] ;  /* 0x00006e00ff1a77ac */ /* 0x000e620008000800 */
[----:B------:R-:W2:Y:S01]  /*4530*/  LDC.64 R16, c[0x0][0x348] ;  /* 0x0000d200ff107b82 */ /* 0x000ea20000000a00 */
[----:B------:R-:W-:Y:S02]  /*4540*/  HFMA2 R13, -RZ, RZ, 0, 0 ;  /* 0x00000000ff0d7431 */ /* 0x000fe400000001ff */
[----:B------:R-:W-:Y:S01]  /*4550*/  IMAD.MOV.U32 R15, RZ, RZ, 0x1 ;  /* 0x00000001ff0f7424 */ /* 0x000fe200078e00ff */
[----:B------:R-:W1:Y:S01]  /*4560*/  LDCU.128 UR28, c[0x0][0xb10] ;  /* 0x00016200ff1c77ac */ /* 0x000e620008000c00 */
[----:B------:R-:W-:Y:S01]  /*4570*/  IMAD.MOV.U32 R14, RZ, RZ, RZ ;  /* 0x000000ffff0e7224 */ /* 0x000fe200078e00ff */
[----:B------:R-:W-:Y:S01]  /*4580*/  MOV R12, 0x2000 ;  /* 0x00002000000c7802 */ /* 0x000fe20000000f00 */
[----:B------:R-:W3:Y:S01]  /*4590*/  LDCU UR25, c[0x0][0x374] ;  /* 0x00006e80ff1977ac */ /* 0x000ee20008000800 */
[----:B------:R-:W4:Y:S01]  /*45a0*/  LDC.64 R2, c[0x0][0x888] ;  /* 0x00022200ff027b82 */ /* 0x000f220000000a00 */
[----:B------:R-:W3:Y:S01]  /*45b0*/  LDCU UR16, c[0x0][0xb0c] ;  /* 0x00016180ff1077ac */ /* 0x000ee20008000800 */
[----:B------:R-:W2:Y:S06]  /*45c0*/  LDCU UR35, c[0x0][0xb20] ;  /* 0x00016400ff2377ac */ /* 0x000eac0008000800 */
[----:B------:R-:W4:Y:S01]  /*45d0*/  LDC.64 R4, c[0x0][0x890] ;  /* 0x00022400ff047b82 */ /* 0x000f220000000a00 */
[----:B------:R-:W2:Y:S01]  /*45e0*/  LDCU UR4, c[0x0][0xb30] ;  /* 0x00016600ff0477ac */ /* 0x000ea20008000800 */
[----:B------:R-:W-:Y:S01]  /*45f0*/  UMOV UR17, 0x400 ;  /* 0x0000040000117882 */ /* 0x000fe20000000000 */
[----:B-1----:R-:W-:-:S02]  /*4600*/  UIMAD.WIDE.U32 UR6, UR26, UR28, URZ ;  /* 0x0000001c1a0672a5 */ /* 0x002fc4000f8e00ff */
[----:B---3--:R-:W-:Y:S02]  /*4610*/  UIMAD.WIDE.U32 UR8, UR25, UR31, URZ ;  /* 0x0000001f190872a5 */ /* 0x008fe4000f8e00ff */
[----:B------:R-:W-:Y:S02]  /*4620*/  ULEA UR17, UR61, UR17, 0x18 ;  /* 0x000000113d117291 */ /* 0x000fe4000f8ec0ff */
[----:B------:R-:W-:Y:S02]  /*4630*/  UPLOP3.LUT UP3, UPT, UPT, UPT, UPT, 0x40, 0x4 ;  /* 0x000000000004789c */ /* 0x000fe40003f6e870 */
[----:B------:R-:W-:Y:S01]  /*4640*/  UIADD3 UR27, UPT, UPT, UR17, 0x110, URZ ;  /* 0x00000110111b7890 */ /* 0x000fe2000fffe0ff */
[----:B------:R-:W-:Y:S01]  /*4650*/  UMOV UR6, UR7 ;  /* 0x0000000700067c82 */ /* 0x000fe20008000000 */
[----:B------:R-:W-:Y:S01]  /*4660*/  UMOV UR32, UR9 ;  /* 0x0000000900207c82 */ /* 0x000fe20008000000 */
[----:B------:R-:W-:Y:S02]  /*4670*/  UISETP.GE.AND UP0, UPT, UR40, 0x1, UPT ;  /* 0x000000012800788c */ /* 0x000fe4000bf06270 */
[----:B------:R-:W-:Y:S01]  /*4680*/  UISETP.NE.AND UP4, UPT, UR40, 0x1, UPT ;  /* 0x000000012800788c */ /* 0x000fe2000bf85270 */
[----:B------:R-:W1:Y:S01]  /*4690*/  LDCU.64 UR14, c[0x0][0xb28] ;  /* 0x00016500ff0e77ac */ /* 0x000e620008000a00 */
[----:B------:R-:W-:-:S02]  /*46a0*/  UISETP.NE.AND UP6, UPT, UR16, 0x1, UPT ;  /* 0x000000011000788c */ /* 0x000fc4000bfc5270 */
[----:B------:R-:W-:Y:S02]  /*46b0*/  UISETP.NE.AND UP5, UPT, UR30, 0x1, UPT ;  /* 0x000000011e00788c */ /* 0x000fe4000bfa5270 */
[----:B------:R-:W-:Y:S02]  /*46c0*/  UPRMT UR27, UR61, 0x654, UR27 ;  /* 0x000006543d1b7896 */ /* 0x000fe4000800001b */
[----:B------:R-:W-:Y:S02]  /*46d0*/  USHF.R.U32.HI UR33, URZ, UR29, UR6 ;  /* 0x0000001dff217299 */ /* 0x000fe40008011606 */
[----:B--2---:R-:W-:Y:S02]  /*46e0*/  USHF.R.U32.HI UR32, URZ, UR35, UR32 ;  /* 0x00000023ff207299 */ /* 0x004fe40008011620 */
[----:B------:R-:W-:-:S11]  /*46f0*/  UISETP.NE.AND UP2, UPT, UR4, 0x1, UPT ;  /* 0x000000010400788c */ /* 0x000fd6000bf45270 */
.L_x_96:
[C---:B------:R-:W-:Y:S02]  /*4700*/  LEA R7, R14.reuse, UR17, 0x3 ;  /* 0x000000110e077c11 */ /* 0x040fe4000f8e18ff */
[----:B------:R-:W-:Y:S02]  /*4710*/  SHF.L.U32 R0, R13, 0x1f, RZ ;  /* 0x0000001f0d007819 */ /* 0x000fe400000006ff */
[----:B------:R-:W-:Y:S02]  /*4720*/  LEA R8, R14, UR17, 0x4 ;  /* 0x000000110e087c11 */ /* 0x000fe4000f8e20ff */
[----:B--2---:R-:W2:Y:S02]  /*4730*/  SYNCS.PHASECHK.TRANS64.TRYWAIT P0, [R7+URZ+0x130], R0 ;  /* 0x00013000070075a7 */ /* 0x004ea400080011ff */
[----:B--2---:R-:W-:Y:S05]  /*4740*/  @!P0 BRA `(.L_x_89) ;  /* 0x0000003800e08947 */ /* 0x004fea0003800000 */
.L_x_169:
[----:B------:R-:W3:Y:S01]  /*4750*/  LDS.128 R8, [R8+0x1c0] ;  /* 0x0001c00008087984 */ /* 0x000ee20000000c00 */
[----:B------:R-:W-:Y:S01]  /*4760*/  UISETP.GE.AND UP0, UPT, UR40, 0x1, UPT ;  /* 0x000000012800788c */ /* 0x000fe2000bf06270 */
[----:B------:R-:W-:Y:S01]  /*4770*/  @!PT LDS RZ, [RZ] ;  /* 0x00000000fffff984 */ /* 0x000fe20000000800 */
[----:B------:R-:W-:Y:S01]  /*4780*/  @!PT LDS RZ, [RZ] ;  /* 0x00000000fffff984 */ /* 0x000fe20000000800 */
[----:B------:R-:W-:Y:S01]  /*4790*/  @!PT LDS RZ, [RZ] ;  /* 0x00000000fffff984 */ /* 0x000fe20000000800 */
[----:B------:R-:W-:Y:S01]  /*47a0*/  @!PT LDS RZ, [RZ] ;  /* 0x00000000fffff984 */ /* 0x000fe20000000800 */
[----:B------:R1:W-:Y:S06]  /*47b0*/  MEMBAR.ALL.CTA ;  /* 0x0000000000007992 */ /* 0x0003ec0000008000 */
[----:B-1----:R-:W1:Y:S01]  /*47c0*/  FENCE.VIEW.ASYNC.S ;  /* 0x00000000000073c6 */ /* 0x002e620000000000 */
[----:B---3--:R-:W-:Y:S11]  /*47d0*/  LOP3.LUT P0, RZ, R10, 0x1, RZ, 0xc0, !PT ;  /* 0x000000010aff7812 */ /* 0x008ff6000780c0ff */
[----:B------:R-:W-:Y:S02]  /*47e0*/  @!UPT UIADD3 URZ, UPT, UPT, URZ, URZ, URZ ;  /* 0x000000fffffff290 */ /* 0x000fe4000fffe0ff */
[----:B-1----:R-:W-:Y:S01]  /*47f0*/  VOTEU.ANY UP1, P0 ;  /* 0x0000000000ff7886 */ /* 0x002fe20000020100 */
[----:B------:R-:W-:Y:S11]  /*4800*/  PLOP3.LUT P0, PT, PT, PT, UP1, 0x80, 0x8 ;  /* 0x000000000008781c */ /* 0x000ff60003f0f018 */
[----:B------:R-:W-:Y:S02]  /*4810*/  @!UPT UIADD3 URZ, UPT, UPT, URZ, URZ, URZ ;  /* 0x000000fffffff290 */ /* 0x000fe4000fffe0ff */
[----:B--2---:R-:W-:Y:S02]  /*4820*/  @P0 SHF.R.U32.HI R0, RZ, 0x10, R9 ;  /* 0x00000010ff000819 */ /* 0x004fe40000011609 */
[----:B------:R-:W-:Y:S02]  /*4830*/  @P0 MOV R6, R8 ;  /* 0x0000000800060202 */ /* 0x000fe40000000f00 */
[----:B------:R-:W-:Y:S01]  /*4840*/  @P0 R2UR UR4, R0 ;  /* 0x00000000000402ca */ /* 0x000fe200000e0000 */
[----:B------:R-:W-:Y:S01]  /*4850*/  VIADD R0, R7, 0x140 ;  /* 0x0000014007007836 */ /* 0x000fe20000000000 */
[----:B------:R-:W-:Y:S02]  /*4860*/  @P0 LOP3.LUT R8, R9, 0xffff, RZ, 0xc0, !PT ;  /* 0x0000ffff09080812 */ /* 0x000fe400078ec0ff */
[----:B------:R-:W-:Y:S02]  /*4870*/  @P0 R2UR UR6, R6 ;  /* 0x00000000060602ca */ /* 0x000fe400000e0000 */
[----:B------:R-:W-:Y:S02]  /*4880*/  PRMT R0, RZ, 0x654, R0 ;  /* 0x00000654ff007816 */ /* 0x000fe40000000000 */
[----:B------:R-:W-:Y:S02]  /*4890*/  @P0 R2UR UR5, R8 ;  /* 0x00000000080502ca */ /* 0x000fe400000e0000 */
[----:B------:R1:W-:Y:S03]  /*48a0*/  SYNCS.ARRIVE.TRANS64.RED.A1T0 RZ, [R0+URZ], RZ ;  /* 0x000000ff00ff79a7 */ /* 0x0003e600081004ff */
[----:B------:R-:W-:Y:S04]  /*48b0*/  @UP1 UMOV UR24, UR4 ;  /* 0x0000000400181c82 */ /* 0x000fe80008000000 */
[----:B------:R-:W-:Y:S04]  /*48c0*/  @UP1 UMOV UR13, UR6 ;  /* 0x00000006000d1c82 */ /* 0x000fe80008000000 */
[----:B------:R-:W-:Y:S01]  /*48d0*/  @UP1 UMOV UR7, UR5 ;  /* 0x0000000500071c82 */ /* 0x000fe20008000000 */
[----:B------:R-:W-:Y:S05]  /*48e0*/  BRA.U !UP0, `(.L_x_90) ;  /* 0x0000000108a47547 */ /* 0x000fea000b800000 */
[----:B------:R-:W-:Y:S02]  /*48f0*/  UIMAD.WIDE.U32 UR10, UR7, UR31, URZ ;  /* 0x0000001f070a72a5 */ /* 0x000fe4000f8e00ff */
[----:B------:R-:W-:Y:S02]  /*4900*/  UIMAD.WIDE.U32 UR18, UR13, UR28, URZ ;  /* 0x0000001c0d1272a5 */ /* 0x000fe4000f8e00ff */
[----:B------:R-:W-:Y:S02]  /*4910*/  USEL UR4, UR25, UR32, !UP5 ;  /* 0x0000002019047287 */ /* 0x000fe4000e800000 */
[----:B------:R-:W-:Y:S02]  /*4920*/  USEL UR8, UR26, UR33, !UP6 ;  /* 0x000000211a087287 */ /* 0x000fe4000f000000 */
[----:B------:R-:W-:Y:S02]  /*4930*/  UIMAD.WIDE.U32 UR20, UR4, UR14, URZ ;  /* 0x0000000e041472a5 */ /* 0x000fe4000f8e00ff */
[----:B------:R-:W-:Y:S01]  /*4940*/  UIMAD.WIDE.U32 UR22, UR8, UR14, URZ ;  /* 0x0000000e081672a5 */ /* 0x000fe2000f8e00ff */
[----:B------:R-:W-:Y:S02]  /*4950*/  UMOV UR5, UR11 ;  /* 0x0000000b00057c82 */ /* 0x000fe40008000000 */
[----:B------:R-:W-:Y:S03]  /*4960*/  USHF.R.U32.HI UR6, URZ, UR35, UR5 ;  /* 0x00000023ff067299 */ /* 0x000fe60008011605 */
[----:B------:R-:W-:Y:S01]  /*4970*/  UMOV UR5, UR19 ;  /* 0x0000001300057c82 */ /* 0x000fe20008000000 */
[----:B------:R-:W-:Y:S02]  /*4980*/  USEL UR6, UR7, UR6, !UP5 ;  /* 0x0000000607067287 */ /* 0x000fe4000e800000 */
[----:B------:R-:W-:Y:S02]  /*4990*/  USHF.R.U32.HI UR9, URZ, UR29, UR5 ;  /* 0x0000001dff097299 */ /* 0x000fe40008011605 */
[----:B------:R-:W-:Y:S01]  /*49a0*/  UIMAD.WIDE.U32 UR10, UR6, UR14, URZ ;  /* 0x0000000e060a72a5 */ /* 0x000fe2000f8e00ff */
[----:B------:R-:W-:Y:S02]  /*49b0*/  UMOV UR5, UR21 ;  /* 0x0000001500057c82 */ /* 0x000fe40008000000 */
[----:B------:R-:W-:Y:S03]  /*49c0*/  @UP4 USHF.R.U32.HI UR4, URZ, UR15, UR5 ;  /* 0x0000000fff044299 */ /* 0x000fe60008011605 */
[----:B------:R-:W-:Y:S01]  /*49d0*/  UMOV UR5, UR23 ;  /* 0x0000001700057c82 */ /* 0x000fe20008000000 */
[----:B------:R-:W-:Y:S02]  /*49e0*/  UIMAD UR4, UR40, UR4, URZ ;  /* 0x00000004280472a4 */ /* 0x000fe4000f8e02ff */
[----:B------:R-:W-:Y:S02]  /*49f0*/  @UP4 USHF.R.U32.HI UR8, URZ, UR15, UR5 ;  /* 0x0000000fff084299 */ /* 0x000fe40008011605 */
[----:B------:R-:W-:Y:S02]  /*4a00*/  USEL UR5, UR13, UR9, !UP6 ;  /* 0x000000090d057287 */ /* 0x000fe4000f000000 */
[----:B------:R-:W-:Y:S02]  /*4a10*/  UIMAD UR9, UR40, UR8, URZ ;  /* 0x00000008280972a4 */ /* 0x000fe4000f8e02ff */
[----:B------:R-:W-:Y:S03]  /*4a20*/  UISETP.GE.AND UP0, UPT, UR6, UR4, UPT ;  /* 0x000000040600728c */ /* 0x000fe6000bf06270 */
[----:B------:R-:W-:Y:S01]  /*4a30*/  UMOV UR4, UR11 ;  /* 0x0000000b00047c82 */ /* 0x000fe20008000000 */
[----:B------:R-:W-:Y:S02]  /*4a40*/  UISETP.GE.OR UP0, UPT, UR5, UR9, UP0 ;  /* 0x000000090500728c */ /* 0x000fe40008706670 */
[----:B------:R-:W-:Y:S02]  /*4a50*/  USHF.R.U32.HI UR4, URZ, UR15, UR4 ;  /* 0x0000000fff047299 */ /* 0x000fe40008011604 */
[----:B------:R-:W-:Y:S02]  /*4a60*/  UIMAD.WIDE.U32 UR10, UR5, UR14, URZ ;  /* 0x0000000e050a72a5 */ /* 0x000fe4000f8e00ff */
[----:B------:R-:W-:Y:S04]  /*4a70*/  USEL UR12, UR6, UR4, !UP4 ;  /* 0x00000004060c7287 */ /* 0x000fe8000e000000 */
[----:B------:R-:W-:Y:S01]  /*4a80*/  UIADD3 UR9, UPT, UPT, -UR12, URZ, URZ ;  /* 0x000000ff0c097290 */ /* 0x000fe2000fffe1ff */
[----:B------:R-:W-:Y:S02]  /*4a90*/  @!UP0 UMOV UR4, UR11 ;  /* 0x0000000b00048c82 */ /* 0x000fe40008000000 */
[----:B------:R-:W-:Y:S02]  /*4aa0*/  @!UP0 USHF.R.U32.HI UR4, URZ, UR15, UR4 ;  /* 0x0000000fff048299 */ /* 0x000fe40008011604 */
[----:B------:R-:W-:Y:S02]  /*4ab0*/  UIMAD UR9, UR40, UR9, UR6 ;  /* 0x00000009280972a4 */ /* 0x000fe4000f8e0206 */
[----:B------:R-:W-:Y:S04]  /*4ac0*/  @!UP0 USEL UR4, UR5, UR4, !UP4 ;  /* 0x0000000405048287 */ /* 0x000fe8000e000000 */
[----:B------:R-:W-:Y:S02]  /*4ad0*/  @!UP0 UIMAD UR9, UR8, UR9, UR4 ;  /* 0x00000009080982a4 */ /* 0x000fe4000f8e0204 */
[----:B------:R-:W-:Y:S02]  /*4ae0*/  @!UP0 UIADD3 UR10, UPT, UPT, UR12, -UR4, URZ ;  /* 0x800000040c0a8290 */ /* 0x000fe4000fffe0ff */
[----:B------:R-:W-:Y:S02]  /*4af0*/  UIADD3 UR4, UPT, UPT, -UR5, URZ, URZ ;  /* 0x000000ff05047290 */ /* 0x000fe4000fffe1ff */
[----:B------:R-:W-:Y:S02]  /*4b00*/  UIADD3 UR8, UPT, UPT, -UR6, URZ, URZ ;  /* 0x000000ff06087290 */ /* 0x000fe4000fffe1ff */
[----:B------:R-:W-:Y:S02]  /*4b10*/  @!UP0 UIMAD UR6, UR10, UR40, UR5 ;  /* 0x000000280a0682a4 */ /* 0x000fe4000f8e0205 */
[----:B------:R-:W-:Y:S02]  /*4b20*/  UIMAD UR13, UR16, UR4, UR13 ;  /* 0x00000004100d72a4 */ /* 0x000fe4000f8e020d */
[----:B------:R-:W-:Y:S01]  /*4b30*/  UIMAD UR7, UR30, UR8, UR7 ;  /* 0x000000081e0772a4 */ /* 0x000fe2000f8e0207 */
[----:B------:R-:W-:Y:S02]  /*4b40*/  @!UP0 UMOV UR5, UR9 ;  /* 0x0000000900058c82 */ /* 0x000fe40008000000 */
[----:B------:R-:W-:Y:S02]  /*4b50*/  UIMAD UR13, UR5, UR16, UR13 ;  /* 0x00000010050d72a4 */ /* 0x000fe4000f8e020d */
[----:B------:R-:W-:Y:S11]  /*4b60*/  UIMAD UR7, UR6, UR30, UR7 ;  /* 0x0000001e060772a4 */ /* 0x000ff6000f8e0207 */
[----:B------:R-:W-:Y:S01]  /*4b70*/  @!UPT UIADD3 URZ, UPT, UPT, URZ, URZ, URZ ;  /* 0x000000fffffff290 */ /* 0x000fe2000fffe0ff */
.L_x_90:
[----:B------:R-:W2:Y:S01]  /*4b80*/  @!UP2 LDCU.128 UR20, c[0x0][0xb10] ;  /* 0x00016200ff14a7ac */ /* 0x000ea20008000c00 */
[C---:B----4-:R-:W-:Y:S02]  /*4b90*/  ISETP.NE.U32.AND P1, PT, R4.reuse, RZ, PT ;  /* 0x000000ff0400720c */ /* 0x050fe40003f25070 */
[----:B------:R-:W-:Y:S02]  /*4ba0*/  ISETP.NE.U32.AND P0, PT, R4, RZ, PT ;  /* 0x000000ff0400720c */ /* 0x000fe40003f05070 */
[C---:B------:R-:W-:Y:S02]  /*4bb0*/  ISETP.NE.AND.EX P1, PT, R5.reuse, RZ, PT, P1 ;  /* 0x000000ff0500720c */ /* 0x040fe40003f25310 */
[----:B------:R-:W-:Y:S01]  /*4bc0*/  ISETP.NE.AND.EX P0, PT, R5, RZ, PT, P0 ;  /* 0x000000ff0500720c */ /* 0x000fe20003f05300 */
[----:B------:R-:W3:Y:S01]  /*4bd0*/  @!UP2 LDCU UR5, c[0x0][0xb0c] ;  /* 0x00016180ff05a7ac */ /* 0x000ee20008000800 */
[----:B------:R-:W-:Y:S01]  /*4be0*/  SHF.L.U32 R6, R15, 0x1f, RZ ;  /* 0x0000001f0f067819 */ /* 0x000fe200000006ff */
[----:B--2---:R-:W-:Y:S07]  /*4bf0*/  UIMAD.WIDE.U32 UR8, UR13, UR20, URZ ;  /* 0x000000140d0872a5 */ /* 0x004fee000f8e00ff */
[----:B------:R-:W-:Y:S01]  /*4c00*/  @!UP2 UMOV UR4, UR9 ;  /* 0x000000090004ac82 */ /* 0x000fe20008000000 */
[----:B---3--:R-:W-:Y:S02]  /*4c10*/  @!UP2 UISETP.NE.AND UP0, UPT, UR5, 0x1, UPT ;  /* 0x000000010500a88c */ /* 0x008fe4000bf05270 */
[----:B------:R-:W-:Y:S02]  /*4c20*/  @!UP2 USHF.R.U32.HI UR4, URZ, UR21, UR4 ;  /* 0x00000015ff04a299 */ /* 0x000fe40008011604 */
[----:B------:R-:W-:Y:S02]  /*4c30*/  UIMAD.WIDE.U32 UR8, UR7, UR23, URZ ;  /* 0x00000017070872a5 */ /* 0x000fe4000f8e00ff */
[----:B------:R-:W-:Y:S02]  /*4c40*/  @!UP2 USEL UR10, UR13, UR4, !UP0 ;  /* 0x000000040d0aa287 */ /* 0x000fe4000c000000 */
[----:B------:R-:W-:Y:S03]  /*4c50*/  @!UP2 UISETP.NE.AND UP0, UPT, UR22, 0x1, UPT ;  /* 0x000000011600a88c */ /* 0x000fe6000bf05270 */
[----:B------:R-:W-:Y:S02]  /*4c60*/  @!UP2 UMOV UR6, UR9 ;  /* 0x000000090006ac82 */ /* 0x000fe40008000000 */
[----:B------:R-:W2:Y:S02]  /*4c70*/  @!UP2 LDCU UR4, c[0x0][0xb20] ;  /* 0x00016400ff04a7ac */ /* 0x000ea40008000800 */
[----:B--2---:R-:W-:Y:S04]  /*4c80*/  @!UP2 USHF.R.U32.HI UR6, URZ, UR4, UR6 ;  /* 0x00000004ff06a299 */ /* 0x004fe80008011606 */
[----:B------:R-:W-:Y:S04]  /*4c90*/  @!UP2 USEL UR6, UR7, UR6, !UP0 ;  /* 0x000000060706a287 */ /* 0x000fe8000c000000 */
[----:B------:R-:W-:Y:S02]  /*4ca0*/  @!UP2 UIADD3 UR4, UPT, UPT, -UR10, UR6, URZ ;  /* 0x000000060a04a290 */ /* 0x000fe4000fffe1ff */
[----:B------:R-:W-:Y:S02]  /*4cb0*/  @!UP2 UIADD3 UR6, UPT, UPT, UR10, -UR6, URZ ;  /* 0x800000060a06a290 */ /* 0x000fe4000fffe0ff */
[----:B------:R-:W-:Y:S02]  /*4cc0*/  @!UP2 UIMAD UR13, UR4, UR5, UR13 ;  /* 0x00000005040da2a4 */ /* 0x000fe4000f8e020d */
[----:B------:R-:W-:Y:S01]  /*4cd0*/  @!UP2 UIMAD UR7, UR6, UR22, UR7 ;  /* 0x000000160607a2a4 */ /* 0x000fe2000f8e0207 */
[----:B------:R-:W-:Y:S11]  /*4ce0*/  BRA.U UP3, `(.L_x_91) ;  /* 0x0000000103107547 */ /* 0x000ff6000b800000 */
[----:B------:R-:W-:Y:S04]  /*4cf0*/  MOV R7, UR34 ;  /* 0x0000002200077c02 */ /* 0x000fe80008000f00 */
[----:B------:R-:W-:Y:S04]  /*4d00*/  SHF.L.U32 R7, R7, 0x1f, RZ ;  /* 0x0000001f07077819 */ /* 0x000fe800000006ff */
[----:B------:R-:W2:Y:S02]  /*4d10*/  SYNCS.PHASECHK.TRANS64.TRYWAIT P2, [UR17+0x128], R7 ;  /* 0x00012807ff0075a7 */ /* 0x000ea40008041111 */
[----:B--2---:R-:W-:Y:S05]  /*4d20*/  @!P2 BRA `(.L_x_92) ;  /* 0x00000034007ca947 */ /* 0x004fea0003800000 */
.L_x_91:
[----:B------:R-:W-:Y:S05]  /*4d30*/  @!P1 BRA `(.L_x_93) ;  /* 0x0000000000309947 */ /* 0x000fea0003800000 */
[----:B------:R-:W-:Y:S01]  /*4d40*/  ISETP.NE.U32.AND P1, PT, R2, RZ, PT ;  /* 0x000000ff0200720c */ /* 0x000fe20003f25070 */
[----:B------:R-:W2:Y:S01]  /*4d50*/  LDCU.64 UR4, c[0x0][0x358] ;  /* 0x00006b00ff0477ac */ /* 0x000ea20008000a00 */
[----:B------:R-:W-:Y:S02]  /*4d60*/  IMAD.MOV.U32 R141, RZ, RZ, 0x1 ;  /* 0x00000001ff8d7424 */ /* 0x000fe400078e00ff */
[----:B------:R-:W-:Y:S11]  /*4d70*/  ISETP.NE.AND.EX P1, PT, R3, RZ, PT, P1 ;  /* 0x000000ff0300720c */ /* 0x000ff60003f25310 */
[----:B------:R-:W-:Y:S02]  /*4d80*/  @!UPT UIADD3 URZ, UPT, UPT, URZ, URZ, URZ ;  /* 0x000000fffffff290 */ /* 0x000fe4000fffe0ff */
[----:B------:R-:W3:Y:S01]  /*4d90*/  @P1 LDC.64 R8, c[0x0][0x888] ;  /* 0x00022200ff081b82 */ /* 0x000ee20000000a00 */
[----:B-1----:R-:W-:Y:S04]  /*4da0*/  @P1 IMAD R0, R4, UR36, RZ ;  /* 0x0000002404001c24 */ /* 0x002fe8000f8e02ff */
[----:B---3--:R-:W-:Y:S04]  /*4db0*/  @P1 IMAD.WIDE R8, R0, 0x4, R8 ;  /* 0x0000000400081825 */ /* 0x008fe800078e0208 */
[----:B------:R-:W-:Y:S01]  /*4dc0*/  HFMA2 R0, -RZ, RZ, 0, 5.9604644775390625e-08 ;  /* 0x00000001ff007431 */ /* 0x000fe200000001ff */
[----:B--2--5:R2:W5:Y:S04]  /*4dd0*/  @P1 LDG.E R71, desc[UR4][R8.64] ;  /* 0x0000000408471981 */ /* 0x024568000c1e1900 */
[----:B------:R-:W-:Y:S01]  /*4de0*/  @!P1 PRMT R141, R0, 0x7610, R141 ;  /* 0x00007610008d9816 */ /* 0x000fe2000000008d */
[----:B--2---:R-:W3:Y:S06]  /*4df0*/  @!P1 LDC R71, c[0x0][0x880] ;  /* 0x00022000ff479b82 */ /* 0x004eec0000000800 */
.L_x_93:
[----:B---3-5:R-:W-:Y:S01]  /*4e00*/  @!P0 FSETP.EQ.AND P1, PT, R71, RZ, PT ;  /* 0x000000ff4700820b */ /* 0x028fe20003f22000 */
[----:B------:R-:W-:Y:S01]  /*4e10*/  @!UPT UIADD3 URZ, UPT, UPT, URZ, URZ, URZ ;  /* 0x000000fffffff290 */ /* 0x000fe2000fffe0ff */
[----:B------:R-:W-:Y:S11]  /*4e20*/  @!P0 BRA `(.L_x_94) ;  /* 0x0000000000188947 */ /* 0x000ff60003800000 */
[----:B------:R-:W-:Y:S02]  /*4e30*/  LOP3.LUT P0, RZ, R141, 0xff, RZ, 0xc0, !PT ;  /* 0x000000ff8dff7812 */ /* 0x000fe4000780c0ff */
[----:B------:R-:W-:Y:S04]  /*4e40*/  ISETP.NE.U32.AND P1, PT, R2, RZ, PT ;  /* 0x000000ff0200720c */ /* 0x000fe80003f25070 */
[----:B------:R-:W-:Y:S04]  /*4e50*/  ISETP.NE.AND.EX P1, PT, R3, RZ, PT, P1 ;  /* 0x000000ff0300720c */ /* 0x000fe80003f25310 */
[----:B------:R-:W-:Y:S03]  /*4e60*/  PLOP3.LUT P1, PT, P1, PT, PT, 0x8, 0x80 ;  /* 0x000000000080781c */ /* 0x000fe60000f2e170 */
[----:B------:R-:W-:Y:S11]  /*4e70*/  @P0 FSETP.EQ.AND P1, PT, R71, RZ, PT ;  /* 0x000000ff4700020b */ /* 0x000ff60003f22000 */
[----:B------:R-:W-:Y:S02]  /*4e80*/  @!UPT UIADD3 URZ, UPT, UPT, URZ, URZ, URZ ;  /* 0x000000fffffff290 */ /* 0x000fe4000fffe0ff */
.L_x_94:
[----:B------:R-:W2:Y:S01]  /*4e90*/  SYNCS.PHASECHK.TRANS64.TRYWAIT P0, [UR17+0x118], R6 ;  /* 0x00011806ff0075a7 */ /* 0x000ea20008001111 */
[----:B------:R-:W-:Y:S02]  /*4ea0*/  ELECT P2, URZ, PT ;  /* 0x0000000000ff782f */ /* 0x000fe40003840000 */
[----:B------:R-:W-:Y:S01]  /*4eb0*/  IADD3 R14, PT, PT, R14, 0x1, RZ ;  /* 0x000000010e0e7810 */ /* 0x000fe20007ffe0ff */
[----:B--2---:R-:W-:Y:S10]  /*4ec0*/  @!P0 BRA `(.L_x_95) ;  /* 0x00000034002c8947 */ /* 0x004ff40003800000 */
.L_x_172:
[----:B------:R-:W-:Y:S01]  /*4ed0*/  PLOP3.LUT P1, PT, P1, P2, PT, 0xf2, 0x2f ;  /* 0x00000000002f781c */ /* 0x000fe20000f25e72 */
[----:B------:R-:W-:Y:S01]  /*4ee0*/  UMOV UR18, 0x0 ;  /* 0x0000000000127882 */ /* 0x000fe20000000000 */
[----:B------:R-:W-:Y:S01]  /*4ef0*/  UMOV UR19, 0x10000000 ;  /* 0x1000000000137882 */ /* 0x000fe20000000000 */
[----:B------:R-:W-:Y:S01]  /*4f00*/  UMOV UR12, UR36 ;  /* 0x00000024000c7c82 */ /* 0x000fe20008000000 */
[----:B------:R-:W-:Y:S01]  /*4f10*/  LOP3.LUT R15, R15, 0x1, RZ, 0x3c, !PT ;  /* 0x000000010f0f7812 */ /* 0x000fe200078e3cff */
[----:B------:R-:W-:Y:S01]  /*4f20*/  UPLOP3.LUT UP3, UPT, UPT, UPT, UPT, 0x80, 0x8 ;  /* 0x000000000008789c */ /* 0x000fe20003f6f070 */
[----:B------:R-:W-:Y:S07]  /*4f30*/  UMOV UR36, UR24 ;  /* 0x0000001800247c82 */ /* 0x000fee0008000000 */
[----:B-1----:R-:W-:Y:S01]  /*4f40*/  @!P1 IADD3 R6, P0, PT, R16, 0x580, RZ ;  /* 0x0000058010069810 */ /* 0x002fe20007f1e0ff */
[----:B------:R-:W-:Y:S03]  /*4f50*/  VOTEU.ALL UP0, P1 ;  /* 0x0000000000ff7886 */ /* 0x000fe60000800000 */
[----:B------:R-:W-:Y:S01]  /*4f60*/  @!P1 R2UR UR5, R6 ;  /* 0x00000000060592ca */ /* 0x000fe200000e0000 */
[----:B------:R-:W-:Y:S01]  /*4f70*/  @!P1 IMAD.X R0, RZ, RZ, R17, P0 ;  /* 0x000000ffff009224 */ /* 0x000fe200000e0611 */
[----:B------:R-:W-:Y:S01]  /*4f80*/  @!UP0 USHF.L.U32 UR10, UR45, 0x6, URZ ;  /* 0x000000062d0a8899 */ /* 0x000fe200080006ff */
[----:B------:R-:W-:Y:S01]  /*4f90*/  ISETP.NE.AND P0, PT, R14, 0x2, PT ;  /* 0x000000020e00780c */ /* 0x000fe20003f05270 */
[----:B------:R-:W-:Y:S02]  /*4fa0*/  @!UP0 USHF.L.U32 UR11, UR46, 0x7, URZ ;  /* 0x000000072e0b8899 */ /* 0x000fe400080006ff */
[----:B------:R-:W-:Y:S01]  /*4fb0*/  @!P1 R2UR UR4, R0 ;  /* 0x00000000000492ca */ /* 0x000fe200000e0000 */
[----:B------:R-:W-:Y:S01]  /*4fc0*/  @!UP0 UIADD3 UR8, UPT, UPT, UR17, 0x200, URZ ;  /* 0x0000020011088890 */ /* 0x000fe2000fffe0ff */
[----:B------:R-:W-:Y:S01]  /*4fd0*/  SEL R0, RZ, 0x1, P0 ;  /* 0x00000001ff007807 */ /* 0x000fe20000000000 */
[----:B------:R-:W-:Y:S01]  /*4fe0*/  @!UP0 UIADD3 UR9, UPT, UPT, UR17, 0x110, URZ ;  /* 0x0000011011098890 */ /* 0x000fe2000fffe0ff */
[----:B------:R-:W-:Y:S01]  /*4ff0*/  SEL R14, R14, RZ, P0 ;  /* 0x000000ff0e0e7207 */ /* 0x000fe20000000000 */
[----:B------:R-:W-:Y:S01]  /*5000*/  VOTEU.ALL UP0, P1 ;  /* 0x0000000000ff7886 */ /* 0x000fe20000800000 */
[----:B------:R-:W-:Y:S01]  /*5010*/  LOP3.LUT R13, R13, R0, RZ, 0x3c, !PT ;  /* 0x000000000d0d7212 */ /* 0x000fe200078e3cff */
[----:B------:R-:W-:Y:S01]  /*5020*/  IMAD.U32 R6, RZ, RZ, UR5 ;  /* 0x00000005ff067e24 */ /* 0x000fe2000f8e00ff */
[----:B------:R-:W-:Y:S02]  /*5030*/  UIADD3 UR45, UPT, UPT, UR7, UR55, URZ ;  /* 0x00000037072d7290 */ /* 0x000fe4000fffe0ff */
[----:B------:R-:W-:Y:S03]  /*5040*/  UIADD3 UR46, UPT, UPT, UR13, UR58, URZ ;  /* 0x0000003a0d2e7290 */ /* 0x000fe6000fffe0ff */
[----:B------:R-:W-:Y:S01]  /*5050*/  IMAD.U32 R7, RZ, RZ, UR4 ;  /* 0x00000004ff077e24 */ /* 0x000fe2000f8e00ff */
[----:B------:R-:W-:Y:S04]  /*5060*/  @!P1 R2UR UR4, R6 ;  /* 0x00000000060492ca */ /* 0x000fe800000e0000 */
[----:B------:R-:W-:Y:S11]  /*5070*/  @!P1 R2UR UR5, R7 ;  /* 0x00000000070592ca */ /* 0x000ff600000e0000 */
[----:B------:R-:W-:Y:S02]  /*5080*/  @!UPT UIADD3 URZ, UPT, UPT, URZ, URZ, URZ ;  /* 0x000000fffffff290 */ /* 0x000fe4000fffe0ff */
[----:B------:R2:W-:Y:S01]  /*5090*/  @!UP0 UTMALDG.3D [UR8], [UR4], desc[UR18] ;  /* 0x00001208040085b4 */ /* 0x0005e20008011000 */
[----:B------:R2:W-:Y:S01]  /*50a0*/  @!P1 SYNCS.ARRIVE.TRANS64.RED.A0TR RZ, [UR17+0x110], R12 ;  /* 0x0001100cffff99a7 */ /* 0x0005e20008300411 */
[----:B------:R-:W-:Y:S01]  /*50b0*/  SYNCS.ARRIVE.TRANS64.RED.A1T0 RZ, [UR27], RZ ;  /* 0x000000ffffff79a7 */ /* 0x000fe2000810041b */
[----:B------:R-:W-:Y:S05]  /*50c0*/  BRA.U UP1, `(.L_x_96) ;  /* 0xfffffff5018c7547 */ /* 0x000fea000b83ffff */
[----:B------:R-:W-:Y:S07]  /*50d0*/  MOV R0, UR17 ;  /* 0x0000001100007c02 */ /* 0x000fee0008000f00 */
.L_x_97:
[----:B-1----:R-:W-:-:S04]  /*50e0*/  SHF.L.U32 R2, R15, 0x1f, RZ ;  /* 0x0000001f0f027819 */ /* 0x002fc800000006ff */
[----:B------:R1:W3:Y:S03]  /*50f0*/  SYNCS.PHASECHK.TRANS64.TRYWAIT P0, [R0+URZ+0x118], R2 ;  /* 0x00011802000075a7 */ /* 0x0002e600080011ff */
[----:B---3--:R-:W-:Y:S05]  /*5100*/  @!P0 NANOSLEEP.SYNCS 0x989680 ;  /* 0x009896800000895d */ /* 0x008fea0003900000 */
[----:B------:R-:W3:Y:S02]  /*5110*/  @!P0 SYNCS.PHASECHK.TRANS64 P0, [R0+URZ+0x118], R2 ;  /* 0x00011802000085a7 */ /* 0x000ee400080010ff */
[----:B--23--:R-:W-:Y:S05]  /*5120*/  @P0 EXIT ;  /* 0x000000000000094d */ /* 0x00cfea0003800000 */
[----:B------:R-:W-:Y:S05]  /*5130*/  BRA `(.L_x_97) ;  /* 0xfffffffc00e87947 */ /* 0x000fea000383ffff */
.L_x_88:
[----:B------:R-:W-:-:S06]  /*5140*/  UISETP.GE.AND UP0, UPT, UR22, 0x4, UPT ;  /* 0x000000041600788c */ /* 0x000fcc000bf06270 */
[----:B------:R-:W-:-:S13]  /*5150*/  PLOP3.LUT P0, PT, PT, PT, UP0, 0x80, 0x8 ;  /* 0x000000000008781c */ /* 0x000fda0003f0f008 */
[----:B------:R-:W-:Y:S05]  /*5160*/  @!P0 EXIT ;  /* 0x000000000000894d */ /* 0x000fea0003800000 */
[----:B------:R-:W-:Y:S01]  /*5170*/  BAR.SYNC.DEFER_BLOCKING 0x6, 0xa0 ;  /* 0x0182800000007b1d */ /* 0x000fe20000010000 */
[C---:B------:R-:W-:Y:S02]  /*5180*/  IMAD.SHL.U32 R4, R131.reuse, 0x40, RZ ;  /* 0x0000004083047824 */ /* 0x040fe400078e00ff */
[----:B------:R-:W-:Y:S02]  /*5190*/  HFMA2 R68, -RZ, RZ, 0, 0 ;  /* 0x00000000ff447431 */ /* 0x000fe400000001ff */
[C---:B------:R-:W-:Y:S01]  /*51a0*/  IMAD.SHL.U32 R140, R131.reuse, 0x8, RZ ;  /* 0x00000008838c7824 */ /* 0x040fe200078e00ff */
[----:B------:R-:W-:Y:S01]  /*51b0*/  CS2R R144, SRZ ;  /* 0x0000000000907805 */ /* 0x000fe2000001ff00 */
[C---:B------:R-:W-:Y:S01]  /*51c0*/  IMAD.SHL.U32 R147, R131.reuse, 0x10, RZ ;  /* 0x0000001083937824 */ /* 0x040fe200078e00ff */
[----:B------:R-:W-:Y:S01]  /*51d0*/  UMOV UR44, 0x400 ;  /* 0x00000400002c7882 */ /* 0x000fe20000000000 */
[----:B------:R-:W-:Y:S01]  /*51e0*/  LOP3.LUT R5, R4, 0x180, RZ, 0xc0, !PT ;  /* 0x0000018004057812 */ /* 0x000fe200078ec0ff */
[----:B------:R-:W-:Y:S01]  /*51f0*/  ULEA UR44, UR61, UR44, 0x18 ;  /* 0x0000002c3d2c7291 */ /* 0x000fe2000f8ec0ff */
[----:B------:R-:W1:Y:S01]  /*5200*/  LDC.64 R136, c[0x0][0x888] ;  /* 0x00022200ff887b82 */ /* 0x000e620000000a00 */
[----:B------:R-:W-:Y:S01]  /*5210*/  IMAD.U32 R69, R131, 0x10000, RZ ;  /* 0x0001000083457824 */ /* 0x000fe200078e00ff */
[----:B------:R-:W-:Y:S01]  /*5220*/  LOP3.LUT R140, R5, 0x30, R140, 0xf8, !PT ;  /* 0x00000030058c7812 */ /* 0x000fe200078ef88c */
[----:B------:R-:W-:Y:S01]  /*5230*/  UIADD3 UR4, UPT, UPT, UR44, 0x2200, URZ ;  /* 0x000022002c047890 */ /* 0x000fe2000fffe0ff */
[----:B------:R-:W-:Y:S01]  /*5240*/  LOP3.LUT R149, R147, 0x20, RZ, 0xc0, !PT ;  /* 0x0000002093957812 */ /* 0x000fe200078ec0ff */
[----:B------:R-:W-:Y:S01]  /*5250*/  IMAD.MOV.U32 R146, RZ, RZ, RZ ;  /* 0x000000ffff927224 */ /* 0x000fe200078e00ff */
[----:B------:R-:W-:Y:S01]  /*5260*/  LOP3.LUT R140, R140, 0x1e40, R4, 0xf8, !PT ;  /* 0x00001e408c8c7812 */ /* 0x000fe200078ef804 */
[----:B------:R-:W-:Y:S01]  /*5270*/  IMAD.MOV.U32 R143, RZ, RZ, RZ ;  /* 0x000000ffff8f7224 */ /* 0x000fe200078e00ff */
[----:B------:R-:W2:Y:S01]  /*5280*/  LDC.64 R138, c[0x0][0x890] ;  /* 0x00022400ff8a7b82 */ /* 0x000ea20000000a00 */
[----:B------:R-:W-:Y:S01]  /*5290*/  LOP3.LUT R69, R69, 0x600000, RZ, 0xc0, !PT ;  /* 0x0060000045457812 */ /* 0x000fe200078ec0ff */
[----:B------:R-:W3:Y:S01]  /*52a0*/  LDCU UR53, c[0x0][0x370] ;  /* 0x00006e00ff3577ac */ /* 0x000ee20008000800 */
[----:B------:R-:W-:Y:S01]  /*52b0*/  VIADD R148, R140, UR44 ;  /* 0x0000002c8c947c36 */ /* 0x000fe20008000000 */
[----:B------:R-:W-:-:S02]  /*52c0*/  LOP3.LUT R147, R147, 0x40, RZ, 0xc0, !PT ;  /* 0x0000004093937812 */ /* 0x000fc400078ec0ff */
[----:B------:R-:W-:Y:S01]  /*52d0*/  MOV R150, UR4 ;  /* 0x0000000400967c02 */ /* 0x000fe20008000f00 */
[----:B------:R-:W4:Y:S01]  /*52e0*/  LDS R0, [UR44+0x1e0] ;  /* 0x0001e02cff007984 */ /* 0x000f220008000800 */
[----:B------:R-:W1:Y:S01]  /*52f0*/  LDC.64 R134, c[0x0][0x8b0] ;  /* 0x00022c00ff867b82 */ /* 0x000e620000000a00 */
[--C-:B------:R-:W-:Y:S01]  /*5300*/  IADD3 R149, PT, PT, -R149, 0x200, R148.reuse ;  /* 0x0000020095957810 */ /* 0x100fe20007ffe194 */
[----:B------:R-:W1:Y:S01]  /*5310*/  LDCU.64 UR62, c[0x0][0x348] ;  /* 0x00006900ff3e77ac */ /* 0x000e620008000a00 */
[----:B------:R-:W-:-:S03]  /*5320*/  IADD3 R148, PT, PT, -R147, 0x200, R148 ;  /* 0x0000020093947810 */ /* 0x000fc60007ffe194 */
[----:B------:R-:W-:Y:S01]  /*5330*/  IMAD.IADD R147, R149, 0x1, -R147 ;  /* 0x0000000195937824 */ /* 0x000fe200078e0a93 */
[----:B------:R-:W1:Y:S01]  /*5340*/  LDCU UR41, c[0x0][0xb0c] ;  /* 0x00016180ff2977ac */ /* 0x000e620008000800 */
[----:B------:R-:W1:Y:S01]  /*5350*/  LDC.64 R132, c[0x0][0x8a8] ;  /* 0x00022a00ff847b82 */ /* 0x000e620000000a00 */
[----:B------:R-:W1:Y:S01]  /*5360*/  LDCU UR39, c[0x0][0xb30] ;  /* 0x00016600ff2777ac */ /* 0x000e620008000800 */
[----:B------:R-:W1:Y:S01]  /*5370*/  LDCU.64 UR56, c[0x0][0x888] ;  /* 0x00011100ff3877ac */ /* 0x000e620008000a00 */
[----:B------:R-:W1:Y:S01]  /*5380*/  LDCU.64 UR42, c[0x0][0xb28] ;  /* 0x00016500ff2a77ac */ /* 0x000e620008000a00 */
[----:B------:R-:W1:Y:S01]  /*5390*/  LDCU.128 UR48, c[0x0][0xb10] ;  /* 0x00016200ff3077ac */ /* 0x000e620008000c00 */
[----:B------:R-:W1:Y:S01]  /*53a0*/  LDCU UR52, c[0x0][0x374] ;  /* 0x00006e80ff3477ac */ /* 0x000e620008000800 */
[----:B------:R-:W-:Y:S01]  /*53b0*/  UIADD3 UR59, UPT, UPT, UR44, 0x200, URZ ;  /* 0x000002002c3b7890 */ /* 0x000fe2000fffe0ff */
[----:B---34-:R-:W-:-:S11]  /*53c0*/  IMAD.IADD R69, R0, 0x1, R69 ;  /* 0x0000000100457824 */ /* 0x018fd600078e0245 */
.L_x_115:
[----:B------:R-:W-:Y:S02]  /*53d0*/  LEA R3, R143, UR44, 0x3 ;  /* 0x0000002c8f037c11 */ /* 0x000fe4000f8e18ff */
[----:B------:R-:W-:Y:S02]  /*53e0*/  SHF.L.U32 R0, R145, 0x1f, RZ ;  /* 0x0000001f91007819 */ /* 0x000fe400000006ff */
[----:B-1----:R-:W-:Y:S02]  /*53f0*/  LEA R4, R143, UR44, 0x4 ;  /* 0x0000002c8f047c11 */ /* 0x002fe4000f8e20ff */
[----:B------:R-:W3:Y:S02]  /*5400*/  SYNCS.PHASECHK.TRANS64.TRYWAIT P0, [R3+URZ+0x130], R0 ;  /* 0x00013000030075a7 */ /* 0x000ee400080011ff */
[----:B--23--:R-:W-:Y:S05]  /*5410*/  @!P0 BRA `(.L_x_98) ;  /* 0x0000002c00f08947 */ /* 0x00cfea0003800000 */
.L_x_173:
[----:B------:R-:W4:Y:S01]  /*5420*/  LDS.128 R4, [R4+0x1c0] ;  /* 0x0001c00004047984 */ /* 0x000f220000000c00 */
[----:B------:R-:W-:Y:S01]  /*5430*/  UISETP.GE.AND UP0, UPT, UR40, 0x1, UPT ;  /* 0x000000012800788c */ /* 0x000fe2000bf06270 */
[----:B------:R-:W-:Y:S01]  /*5440*/  @!PT LDS RZ, [RZ] ;  /* 0x00000000fffff984 */ /* 0x000fe20000000800 */
[----:B------:R-:W-:Y:S01]  /*5450*/  @!PT LDS RZ, [RZ] ;  /* 0x00000000fffff984 */ /* 0x000fe20000000800 */
[----:B------:R-:W-:Y:S01]  /*5460*/  @!PT LDS RZ, [RZ] ;  /* 0x00000000fffff984 */ /* 0x000fe20000000800 */
[----:B------:R-:W-:Y:S01]  /*5470*/  @!PT LDS RZ, [RZ] ;  /* 0x00000000fffff984 */ /* 0x000fe20000000800 */
[----:B------:R1:W-:Y:S06]  /*5480*/  MEMBAR.ALL.CTA ;  /* 0x0000000000007992 */ /* 0x0003ec0000008000 */
[----:B-1----:R-:W1:Y:S01]  /*5490*/  FENCE.VIEW.ASYNC.S ;  /* 0x00000000000073c6 */ /* 0x002e620000000000 */
[----:B----4-:R-:W-:Y:S11]  /*54a0*/  LOP3.LUT P0, RZ, R6, 0x1, RZ, 0xc0, !PT ;  /* 0x0000000106ff7812 */ /* 0x010ff6000780c0ff */
[----:B------:R-:W-:Y:S02]  /*54b0*/  @!UPT UIADD3 URZ, UPT, UPT, URZ, URZ, URZ ;  /* 0x000000fffffff290 */ /* 0x000fe4000fffe0ff */
[----:B-1----:R-:W-:Y:S01]  /*54c0*/  VOTEU.ANY UP1, P0 ;  /* 0x0000000000ff7886 */ /* 0x002fe20000020100 */
[----:B------:R-:W-:Y:S01]  /*54d0*/  PLOP3.LUT P0, PT, PT, PT, UP1, 0x80, 0x8 ;  /* 0x000000000008781c */ /* 0x000fe20003f0f018 */
[----:B------:R-:W-:Y:S11]  /*54e0*/  UP2UR UR47, UPR, URZ, 0x2 ;  /* 0x00000002ff2f7883 */ /* 0x000ff60008000000 */
[----:B------:R-:W-:Y:S01]  /*54f0*/  @!UPT UIADD3 URZ, UPT, UPT, URZ, URZ, URZ ;  /* 0x000000fffffff290 */ /* 0x000fe2000fffe0ff */
[----:B---3--:R-:W-:Y:S02]  /*5500*/  @P0 SHF.R.U32.HI R0, RZ, 0x10, R5 ;  /* 0x00000010ff000819 */ /* 0x008fe40000011605 */
        /* <DEDUP_REMOVED lines=12> */
[----:B------:R-:W3:Y:S01]  /*55d0*/  LDCU UR12, c[0x0][0xb20] ;  /* 0x00016400ff0c77ac */ /* 0x000ee20008000800 */
[----:B------:R-:W-:Y:S02]  /*55e0*/  UIMAD.WIDE.U32 UR4, UR52, UR51, URZ ;  /* 0x00000033340472a5 */ /* 0x000fe4000f8e00ff */
[----:B------:R-:W-:Y:S02]  /*55f0*/  UIMAD.WIDE.U32 UR6, UR53, UR48, URZ ;  /* 0x00000030350672a5 */ /* 0x000fe4000f8e00ff */
[----:B------:R-:W-:Y:S02]  /*5600*/  UISETP.NE.AND UP0, UPT, UR50, 0x1, UPT ;  /* 0x000000013200788c */ /* 0x000fe4000bf05270 */
[----:B------:R-:W-:Y:S02]  /*5610*/  UIMAD.WIDE.U32 UR8, UR37, UR51, URZ ;  /* 0x00000033250872a5 */ /* 0x000fe4000f8e00ff */
[----:B------:R-:W-:Y:S02]  /*5620*/  UIMAD.WIDE.U32 UR10, UR38, UR48, URZ ;  /* 0x00000030260a72a5 */ /* 0x000fe4000f8e00ff */
[----:B------:R-:W-:Y:S02]  /*5630*/  UISETP.NE.AND UP1, UPT, UR41, 0x1, UPT ;  /* 0x000000012900788c */ /* 0x000fe4000bf25270 */
[----:B------:R-:W-:Y:S01]  /*5640*/  UISETP.NE.AND UP2, UPT, UR40, 0x1, UPT ;  /* 0x000000012800788c */ /* 0x000fe2000bf45270 */
[----:B------:R-:W-:Y:S02]  /*5650*/  UMOV UR4, UR5 ;  /* 0x0000000500047c82 */ /* 0x000fe40008000000 */
[----:B---3--:R-:W-:Y:S03]  /*5660*/  USHF.R.U32.HI UR5, URZ, UR12, UR4 ;  /* 0x0000000cff057299 */ /* 0x008fe60008011604 */
[----:B------:R-:W-:Y:S02]  /*5670*/  UMOV UR4, UR7 ;  /* 0x0000000700047c82 */ /* 0x000fe40008000000 */
[----:B------:R-:W-:Y:S02]  /*5680*/  USHF.R.U32.HI UR7, URZ, UR49, UR4 ;  /* 0x00000031ff077299 */ /* 0x000fe40008011604 */
[----:B------:R-:W-:Y:S02]  /*5690*/  USEL UR4, UR52, UR5, !UP0 ;  /* 0x0000000534047287 */ /* 0x000fe4000c000000 */
[----:B------:R-:W-:Y:S01]  /*56a0*/  USEL UR7, UR53, UR7, !UP1 ;  /* 0x0000000735077287 */ /* 0x000fe2000c800000 */
[----:B------:R-:W-:Y:S01]  /*56b0*/  UMOV UR5, UR9 ;  /* 0x0000000900057c82 */ /* 0x000fe20008000000 */
[----:B------:R-:W-:Y:S02]  /*56c0*/  UIMAD.WIDE.U32 UR8, UR4, UR42, URZ ;  /* 0x0000002a040872a5 */ /* 0x000fe4000f8e00ff */
[----:B------:R-:W-:Y:S03]  /*56d0*/  USHF.R.U32.HI UR6, URZ, UR12, UR5 ;  /* 0x0000000cff067299 */ /* 0x000fe60008011605 */
[----:B------:R-:W-:Y:S01]  /*56e0*/  UMOV UR5, UR11 ;  /* 0x0000000b00057c82 */ /* 0x000fe20008000000 */
[----:B------:R-:W-:Y:S02]  /*56f0*/  UIMAD.WIDE.U32 UR10, UR7, UR42, URZ ;  /* 0x0000002a070a72a5 */ /* 0x000fe4000f8e00ff */
[----:B------:R-:W-:Y:S02]  /*5700*/  USHF.R.U32.HI UR12, URZ, UR49, UR5 ;  /* 0x00000031ff0c7299 */ /* 0x000fe40008011605 */
[----:B------:R-:W-:Y:S01]  /*5710*/  USEL UR6, UR37, UR6, !UP0 ;  /* 0x0000000625067287 */ /* 0x000fe2000c000000 */
[----:B------:R-:W-:Y:S02]  /*5720*/  UMOV UR5, UR9 ;  /* 0x0000000900057c82 */ /* 0x000fe40008000000 */
[----:B------:R-:W-:Y:S01]  /*5730*/  UMOV UR10, UR11 ;  /* 0x0000000b000a7c82 */ /* 0x000fe20008000000 */
[----:B------:R-:W-:Y:S02]  /*5740*/  @UP2 USHF.R.U32.HI UR4, URZ, UR43, UR5 ;  /* 0x0000002bff042299 */ /* 0x000fe40008011605 */
[----:B------:R-:W-:Y:S02]  /*5750*/  @UP2 USHF.R.U32.HI UR7, URZ, UR43, UR10 ;  /* 0x0000002bff072299 */ /* 0x000fe4000801160a */
[----:B------:R-:W-:Y:S02]  /*5760*/  UIMAD UR4, UR40, UR4, URZ ;  /* 0x00000004280472a4 */ /* 0x000fe4000f8e02ff */
[----:B------:R-:W-:Y:S02]  /*5770*/  UIMAD.WIDE.U32 UR10, UR6, UR42, URZ ;  /* 0x0000002a060a72a5 */ /* 0x000fe4000f8e00ff */
[----:B------:R-:W-:Y:S02]  /*5780*/  USEL UR5, UR38, UR12, !UP1 ;  /* 0x0000000c26057287 */ /* 0x000fe4000c800000 */
[----:B------:R-:W-:Y:S02]  /*5790*/  UIMAD UR8, UR40, UR7, URZ ;  /* 0x00000007280872a4 */ /* 0x000fe4000f8e02ff */
[----:B------:R-:W-:Y:S03]  /*57a0*/  UISETP.GE.AND UP0, UPT, UR6, UR4, UPT ;  /* 0x000000040600728c */ /* 0x000fe6000bf06270 */
[----:B------:R-:W-:Y:S01]  /*57b0*/  UMOV UR4, UR11 ;  /* 0x0000000b00047c82 */ /* 0x000fe20008000000 */
[----:B------:R-:W-:Y:S02]  /*57c0*/  UISETP.GE.OR UP0, UPT, UR5, UR8, UP0 ;  /* 0x000000080500728c */ /* 0x000fe40008706670 */
[----:B------:R-:W-:Y:S02]  /*57d0*/  USHF.R.U32.HI UR4, URZ, UR43, UR4 ;  /* 0x0000002bff047299 */ /* 0x000fe40008011604 */
[----:B------:R-:W-:Y:S02]  /*57e0*/  UIMAD.WIDE.U32 UR8, UR5, UR42, URZ ;  /* 0x0000002a050872a5 */ /* 0x000fe4000f8e00ff */
[----:B------:R-:W-:Y:S02]  /*57f0*/  USEL UR11, UR6, UR4, !UP2 ;  /* 0x00000004060b7287 */ /* 0x000fe4000d000000 */
[----:B------:R-:W-:Y:S02]  /*5800*/  UIADD3 UR8, UPT, UPT, -UR5, URZ, URZ ;  /* 0x000000ff05087290 */ /* 0x000fe4000fffe1ff */
[----:B------:R-:W-:Y:S01]  /*5810*/  UIADD3 UR10, UPT, UPT, -UR11, URZ, URZ ;  /* 0x000000ff0b0a7290 */ /* 0x000fe2000fffe1ff */
[----:B------:R-:W-:Y:S01]  /*5820*/  @!UP0 UMOV UR4, UR9 ;  /* 0x0000000900048c82 */ /* 0x000fe20008000000 */
[----:B------:R-:W-:Y:S02]  /*5830*/  UIADD3 UR9, UPT, UPT, -UR6, URZ, URZ ;  /* 0x000000ff06097290 */ /* 0x000fe4000fffe1ff */
[----:B------:R-:W-:Y:S02]  /*5840*/  @!UP0 USHF.R.U32.HI UR4, URZ, UR43, UR4 ;  /* 0x0000002bff048299 */ /* 0x000fe40008011604 */
[----:B------:R-:W-:Y:S02]  /*5850*/  UIMAD UR10, UR40, UR10, UR6 ;  /* 0x0000000a280a72a4 */ /* 0x000fe4000f8e0206 */
[----:B------:R-:W-:Y:S04]  /*5860*/  @!UP0 USEL UR4, UR5, UR4, !UP2 ;  /* 0x0000000405048287 */ /* 0x000fe8000d000000 */
[----:B------:R-:W-:Y:S02]  /*5870*/  @!UP0 UIMAD UR10, UR7, UR10, UR4 ;  /* 0x0000000a070a82a4 */ /* 0x000fe4000f8e0204 */
[----:B------:R-:W-:Y:S02]  /*5880*/  @!UP0 UIADD3 UR11, UPT, UPT, UR11, -UR4, URZ ;  /* 0x800000040b0b8290 */ /* 0x000fe4000fffe0ff */
[----:B------:R-:W-:Y:S02]  /*5890*/  UIMAD UR7, UR41, UR8, UR38 ;  /* 0x00000008290772a4 */ /* 0x000fe4000f8e0226 */
[----:B------:R-:W-:Y:S02]  /*58a0*/  @!UP0 UIMAD UR6, UR11, UR40, UR5 ;  /* 0x000000280b0682a4 */ /* 0x000fe4000f8e0205 */
[----:B------:R-:W-:Y:S01]  /*58b0*/  UIMAD UR4, UR50, UR9, UR37 ;  /* 0x00000009320472a4 */ /* 0x000fe2000f8e0225 */
[----:B------:R-:W-:Y:S02]  /*58c0*/  @!UP0 UMOV UR5, UR10 ;  /* 0x0000000a00058c82 */ /* 0x000fe40008000000 */
[----:B------:R-:W-:Y:S02]  /*58d0*/  UIMAD UR38, UR5, UR41, UR7 ;  /* 0x00000029052672a4 */ /* 0x000fe4000f8e0207 */
[----:B------:R-:W-:Y:S11]  /*58e0*/  UIMAD UR37, UR6, UR50, UR4 ;  /* 0x00000032062572a4 */ /* 0x000ff6000f8e0204 */
[----:B------:R-:W-:Y:S01]  /*58f0*/  @!UPT UIADD3 URZ, UPT, UPT, URZ, URZ, URZ ;  /* 0x000000fffffff290 */ /* 0x000fe2000fffe0ff */
.L_x_99:
[----:B------:R-:W-:Y:S01]  /*5900*/  UISETP.NE.AND UP0, UPT, UR39, 0x1, UPT ;  /* 0x000000012700788c */ /* 0x000fe2000bf05270 */
[----:B------:R-:W-:Y:S10]  /*5910*/  IADD3 R143, PT, PT, R143, 0x1, RZ ;  /* 0x000000018f8f7810 */ /* 0x000ff40007ffe0ff */
[----:B------:R-:W3:Y:S01]  /*5920*/  @!UP0 LDCU.128 UR12, c[0x0][0xb10] ;  /* 0x00016200ff0c87ac */ /* 0x000ee20008000c00 */
[----:B------:R-:W4:Y:S01]  /*5930*/  @!UP0 LDCU UR5, c[0x0][0xb0c] ;  /* 0x00016180ff0587ac */ /* 0x000f220008000800 */
[----:B------:R-:W2:Y:S01]  /*5940*/  @!UP0 LDCU UR10, c[0x0][0xb20] ;  /* 0x00016400ff0a87ac */ /* 0x000ea20008000800 */
[----:B---3--:R-:W-:Y:S02]  /*5950*/  UIMAD.WIDE.U32 UR8, UR38, UR12, URZ ;  /* 0x0000000c260872a5 */ /* 0x008fe4000f8e00ff */
[----:B------:R-:W-:Y:S02]  /*5960*/  UIMAD.WIDE.U32 UR6, UR37, UR15, URZ ;  /* 0x0000000f250672a5 */ /* 0x000fe4000f8e00ff */
[----:B------:R-:W-:Y:S03]  /*5970*/  @!UP0 UISETP.NE.AND UP1, UPT, UR14, 0x1, UPT ;  /* 0x000000010e00888c */ /* 0x000fe6000bf25270 */
[----:B------:R-:W-:Y:S01]  /*5980*/  @!UP0 UMOV UR4, UR9 ;  /* 0x0000000900048c82 */ /* 0x000fe20008000000 */
[----:B----4-:R-:W-:Y:S02]  /*5990*/  @!UP0 UISETP.NE.AND UP2, UPT, UR5, 0x1, UPT ;  /* 0x000000010500888c */ /* 0x010fe4000bf45270 */
[----:B------:R-:W-:Y:S01]  /*59a0*/  @!UP0 USHF.R.U32.HI UR4, URZ, UR13, UR4 ;  /* 0x0000000dff048299 */ /* 0x000fe20008011604 */
[----:B------:R-:W-:Y:S02]  /*59b0*/  @!UP0 UMOV UR6, UR7 ;  /* 0x0000000700068c82 */ /* 0x000fe40008000000 */
[----:B--2---:R-:W-:Y:S02]  /*59c0*/  @!UP0 USHF.R.U32.HI UR6, URZ, UR10, UR6 ;  /* 0x0000000aff068299 */ /* 0x004fe40008011606 */
[----:B------:R-:W-:Y:S02]  /*59d0*/  @!UP0 USEL UR7, UR38, UR4, !UP2 ;  /* 0x0000000426078287 */ /* 0x000fe4000d000000 */
[----:B------:R-:W-:Y:S04]  /*59e0*/  @!UP0 USEL UR6, UR37, UR6, !UP1 ;  /* 0x0000000625068287 */ /* 0x000fe8000c800000 */
[----:B------:R-:W-:Y:S02]  /*59f0*/  @!UP0 UIADD3 UR4, UPT, UPT, -UR7, UR6, URZ ;  /* 0x0000000607048290 */ /* 0x000fe4000fffe1ff */
[----:B------:R-:W-:Y:S02]  /*5a00*/  @!UP0 UIADD3 UR6, UPT, UPT, UR7, -UR6, URZ ;  /* 0x8000000607068290 */ /* 0x000fe4000fffe0ff */
[----:B------:R-:W-:Y:S02]  /*5a10*/  @!UP0 UIMAD UR38, UR4, UR5, UR38 ;  /* 0x00000005042682a4 */ /* 0x000fe4000f8e0226 */
[----:B------:R-:W-:Y:S02]  /*5a20*/  @!UP0 UIMAD UR37, UR6, UR14, UR37 ;  /* 0x0000000e062582a4 */ /* 0x000fe4000f8e0225 */
[----:B------:R-:W-:Y:S09]  /*5a30*/  ULOP3.LUT UP0, URZ, UR59, 0x1b0, URZ, 0xc0, !UPT ;  /* 0x000001b03bff7892 */ /* 0x000ff2000f80c0ff */
[----:B------:R-:W-:Y:S05]  /*5a40*/  BRA.U !UP0, `(.L_x_100) ;  /* 0x0000000108407547 */ /* 0x000fea000b800000 */
[----:B------:R-:W2:Y:S01]  /*5a50*/  LDCU.64 UR8, c[0x4][0x80] ;  /* 0x01001000ff0877ac */ /* 0x000ea20008000a00 */
[----:B------:R-:W-:Y:S01]  /*5a60*/  MOV R3, 0x0 ;  /* 0x0000000000037802 */ /* 0x000fe20000000f00 */
[----:B------:R-:W-:Y:S02]  /*5a70*/  HFMA2 R12, -RZ, RZ, 0, 5.9604644775390625e-08 ;  /* 0x00000001ff0c7431 */ /* 0x000fe400000001ff */
[----:B------:R-:W-:Y:S02]  /*5a80*/  IMAD.MOV.U32 R8, RZ, RZ, 0x70 ;  /* 0x00000070ff087424 */ /* 0x000fe400078e00ff */
[----:B------:R-:W-:Y:S01]  /*5a90*/  IMAD.MOV.U32 R13, RZ, RZ, RZ ;  /* 0x000000ffff0d7224 */ /* 0x000fe200078e00ff */
[----:B------:R-:W3:Y:S01]  /*5aa0*/  LDCU.64 UR6, c[0x4][0x88] ;  /* 0x01001100ff0677ac */ /* 0x000ee20008000a00 */
[----:B------:R-:W4:Y:S01]  /*5ab0*/  LDC.64 R2, c[0x4][R3] ;  /* 0x0100000003027b82 */ /* 0x000f220000000a00 */
[----:B------:R-:W1:Y:S01]  /*5ac0*/  LDCU.64 UR4, c[0x4][0x8] ;  /* 0x01000100ff0477ac */ /* 0x000e620008000a00 */
[----:B--2---:R-:W-:Y:S01]  /*5ad0*/  MOV R5, UR9 ;  /* 0x0000000900057c02 */ /* 0x004fe20008000f00 */
[----:B------:R-:W-:Y:S01]  /*5ae0*/  IMAD.U32 R4, RZ, RZ, UR8 ;  /* 0x00000008ff047e24 */ /* 0x000fe2000f8e00ff */
[----:B---3--:R-:W-:Y:S01]  /*5af0*/  MOV R7, UR7 ;  /* 0x0000000700077c02 */ /* 0x008fe20008000f00 */
[----:B------:R-:W-:Y:S01]  /*5b00*/  IMAD.U32 R6, RZ, RZ, UR6 ;  /* 0x00000006ff067e24 */ /* 0x000fe2000f8e00ff */
[----:B-1----:R-:W-:Y:S01]  /*5b10*/  MOV R11, UR5 ;  /* 0x00000005000b7c02 */ /* 0x002fe20008000f00 */
[----:B------:R-:W-:Y:S02]  /*5b20*/  IMAD.U32 R10, RZ, RZ, UR4 ;  /* 0x00000004ff0a7e24 */ /* 0x000fe4000f8e00ff */
[----:B------:R-:W-:Y:S07]  /*5b30*/  LEPC R20, `(.L_x_100) ;  /* 0x000000001014794e */ /* 0x000fee0000000000 */
[----:B----45:R-:W-:Y:S05]  /*5b40*/  CALL.ABS.NOINC R2 ;  /* 0x0000000002007343 */ /* 0x030fea0003c00000 */
.L_x_100:
[----:B------:R-:W-:Y:S01]  /*5b50*/  LOP3.LUT P0, RZ, R150, 0x1b0, RZ, 0xc0, !PT ;  /* 0x000001b096ff7812 */ /* 0x000fe2000780c0ff */
[----:B------:R-:W-:Y:S11]  /*5b60*/  BSSY.RECONVERGENT B6, `(.L_x_101) ;  /* 0x0000013000067945 */ /* 0x000ff60003800200 */
[----:B------:R-:W-:Y:S01]  /*5b70*/  @!UPT UIADD3 URZ, UPT, UPT, URZ, URZ, URZ ;  /* 0x000000fffffff290 */ /* 0x000fe2000fffe0ff */
[----:B------:R-:W-:Y:S05]  /*5b80*/  @!P0 BRA `(.L_x_102) ;  /* 0x0000000000408947 */ /* 0x000fea0003800000 */
        /* <DEDUP_REMOVED lines=16> */
.L_x_102:
[----:B------:R-:W-:Y:S05]  /*5c90*/  BSYNC.RECONVERGENT B6 ;  /* 0x0000000000067941 */ /* 0x000fea0003800200 */
.L_x_101:
[----:B------:R-:W-:Y:S01]  /*5ca0*/  ISETP.NE.U32.AND P3, PT, R138, RZ, PT ;  /* 0x000000ff8a00720c */ /* 0x000fe20003f65070 */
[----:B------:R-:W-:Y:S01]  /*5cb0*/  UISETP.NE.AND UP1, UPT, UR60, URZ, UPT ;  /* 0x000000ff3c00728c */ /* 0x000fe2000bf25270 */
[----:B------:R-:W-:Y:S02]  /*5cc0*/  ISETP.NE.U32.AND P4, PT, R134, RZ, PT ;  /* 0x000000ff8600720c */ /* 0x000fe40003f85070 */
[----:B------:R-:W-:Y:S02]  /*5cd0*/  ISETP.NE.AND.EX P3, PT, R139, RZ, PT, P3 ;  /* 0x000000ff8b00720c */ /* 0x000fe40003f65330 */
[----:B------:R-:W-:Y:S02]  /*5ce0*/  PLOP3.LUT P1, PT, PT, PT, PT, 0x8, 0x80 ;  /* 0x000000000080781c */ /* 0x000fe40003f2e170 */
[----:B------:R-:W-:Y:S02]  /*5cf0*/  PLOP3.LUT P0, PT, PT, PT, UP1, 0x80, 0x8 ;  /* 0x000000000008781c */ /* 0x000fe40003f0f018 */
[----:B------:R-:W-:Y:S02]  /*5d00*/  ISETP.NE.AND.EX P4, PT, R135, RZ, PT, P4 ;  /* 0x000000ff8700720c */ /* 0x000fe40003f85340 */
[----:B------:R-:W2:Y:S09]  /*5d10*/  @UP1 LDCU.64 UR4, c[0x0][0x888] ;  /* 0x00011100ff0417ac */ /* 0x000eb20008000a00 */
[----:B------:R-:W-:Y:S01]  /*5d20*/  @P0 PLOP3.LUT P1, PT, P3, PT, PT, 0x80, 0x8 ;  /* 0x000000000008081c */ /* 0x000fe20001f2f070 */
[----:B--2---:R-:W-:Y:S04]  /*5d30*/  @UP1 UISETP.NE.U32.AND UP0, UPT, UR4, URZ, UPT ;  /* 0x000000ff0400128c */ /* 0x004fe8000bf05070 */
[----:B------:R-:W-:Y:S04]  /*5d40*/  @UP1 UISETP.NE.AND.EX UP0, UPT, UR5, URZ, UPT, UP0 ;  /* 0x000000ff0500128c */ /* 0x000fe8000bf05300 */
[----:B------:R-:W-:Y:S01]  /*5d50*/  @UP1 USEL UR4, URZ, 0xffffffff, UP0 ;  /* 0xffffffffff041887 */ /* 0x000fe20008000000 */
[----:B------:R-:W-:Y:S11]  /*5d60*/  @!P3 BRA `(.L_x_103) ;  /* 0x000000000030b947 */ /* 0x000ff60003800000 */
        /* <DEDUP_REMOVED lines=12> */
.L_x_103:
[----:B------:R-:W-:Y:S05]  /*5e30*/  @!P4 BRA `(.L_x_104) ;  /* 0x000000000024c947 */ /* 0x000fea0003800000 */
[----:B------:R-:W-:Y:S01]  /*5e40*/  ISETP.NE.U32.AND P2, PT, R132, RZ, PT ;  /* 0x000000ff8400720c */ /* 0x000fe20003f45070 */
[----:B------:R-:W2:Y:S03]  /*5e50*/  LDCU.64 UR6, c[0x0][0x358] ;  /* 0x00006b00ff0677ac */ /* 0x000ea60008000a00 */
[----:B------:R-:W-:Y:S11]  /*5e60*/  ISETP.NE.AND.EX P2, PT, R133, RZ, PT, P2 ;  /* 0x000000ff8500720c */ /* 0x000ff60003f45320 */
[----:B------:R-:W-:Y:S02]  /*5e70*/  @!UPT UIADD3 URZ, UPT, UPT, URZ, URZ, URZ ;  /* 0x000000fffffff290 */ /* 0x000fe4000fffe0ff */
[----:B------:R-:W4:Y:S01]  /*5e80*/  @P2 LDC.64 R2, c[0x0][0x8a8] ;  /* 0x00022a00ff022b82 */ /* 0x000f220000000a00 */
[----:B-1----:R-:W-:Y:S04]  /*5e90*/  @P2 IMAD R0, R134, UR36, RZ ;  /* 0x0000002486002c24 */ /* 0x002fe8000f8e02ff */
[----:B----4-:R-:W-:Y:S05]  /*5ea0*/  @P2 IMAD.WIDE R2, R0, 0x4, R2 ;  /* 0x0000000400022825 */ /* 0x010fea00078e0202 */
[----:B--2--5:R2:W5:Y:S02]  /*5eb0*/  @P2 LDG.E R70, desc[UR6][R2.64] ;  /* 0x0000000602462981 */ /* 0x024564000c1e1900 */
[----:B--2---:R-:W4:Y:S02]  /*5ec0*/  @!P2 LDC R70, c[0x0][0x8a0] ;  /* 0x00022800ff46ab82 */ /* 0x004f240000000800 */
.L_x_104:
[----:B---3-5:R-:W-:Y:S01]  /*5ed0*/  @P0 FSETP.NEU.AND P4, PT, R71, RZ, PT ;  /* 0x000000ff4700020b */ /* 0x028fe20003f8d000 */
[----:B-1----:R-:W-:Y:S01]  /*5ee0*/  IMAD.U32 R0, RZ, RZ, UR4 ;  /* 0x00000004ff007e24 */ /* 0x002fe2000f8e00ff */
[----:B------:R-:W-:Y:S01]  /*5ef0*/  @P0 LOP3.LUT P2, RZ, R141, 0xff, RZ, 0xc0, !PT ;  /* 0x000000ff8dff0812 */ /* 0x000fe2000784c0ff */
[----:B------:R-:W-:Y:S01]  /*5f00*/  BSSY B1, `(.L_x_105) ;  /* 0x000003d000017945 */ /* 0x000fe20003800000 */
[----:B------:R-:W-:Y:S02]  /*5f10*/  @P0 SEL R2, RZ, 0xffffffff, P4 ;  /* 0xffffffffff020807 */ /* 0x000fe40002000000 */
[----:B------:R-:W-:Y:S02]  /*5f20*/  CS2R R18, SRZ ;  /* 0x0000000000127805 */ /* 0x000fe4000001ff00 */
[----:B------:R-:W-:Y:S02]  /*5f30*/  LEA R22, R68, UR44, 0x3 ;  /* 0x0000002c44167c11 */ /* 0x000fe4000f8e18ff */
[----:B------:R-:W-:Y:S02]  /*5f40*/  CS2R R16, SRZ ;  /* 0x0000000000107805 */ /* 0x000fe4000001ff00 */
[----:B------:R-:W-:Y:S02]  /*5f50*/  @P1 SEL R2, R0, R2, !P2 ;  /* 0x0000000200021207 */ /* 0x000fe40005000000 */
[----:B------:R-:W-:Y:S02]  /*5f60*/  CS2R R26, SRZ ;  /* 0x00000000001a7805 */ /* 0x000fe4000001ff00 */
[----:B------:R-:W-:Y:S02]  /*5f70*/  SHF.L.U32 R4, R146, 0x1f, RZ ;  /* 0x0000001f92047819 */ /* 0x000fe400000006ff */
[----:B------:R-:W-:Y:S02]  /*5f80*/  CS2R R24, SRZ ;  /* 0x0000000000187805 */ /* 0x000fe4000001ff00 */
[----:B------:R-:W-:Y:S02]  /*5f90*/  @P0 LOP3.LUT R2, R2, 0x1, RZ, 0xc0, !PT ;  /* 0x0000000102020812 */ /* 0x000fe400078ec0ff */
[----:B------:R-:W-:Y:S02]  /*5fa0*/  CS2R R30, SRZ ;  /* 0x00000000001e7805 */ /* 0x000fe4000001ff00 */
[----:B------:R-:W-:Y:S02]  /*5fb0*/  PLOP3.LUT P5, PT, PT, PT, PT, 0x8, 0x80 ;  /* 0x000000000080781c */ /* 0x000fe40003fae170 */
[----:B------:R-:W-:Y:S02]  /*5fc0*/  CS2R R28, SRZ ;  /* 0x00000000001c7805 */ /* 0x000fe4000001ff00 */
[----:B------:R-:W-:Y:S01]  /*5fd0*/  ISETP.NE.U32.OR P1, PT, R2, 0x1, !P0 ;  /* 0x000000010200780c */ /* 0x000fe20004725470 */
[----:B------:R-:W-:Y:S01]  /*5fe0*/  IMAD R2, R68, 0x40, R69 ;  /* 0x0000004044027824 */ /* 0x000fe200078e0245 */
[----:B------:R-:W-:Y:S02]  /*5ff0*/  CS2R R34, SRZ ;  /* 0x0000000000227805 */ /* 0x000fe4000001ff00 */
[----:B------:R-:W-:Y:S09]  /*6000*/  CS2R R32, SRZ ;  /* 0x0000000000207805 */ /* 0x000ff2000001ff00 */
[----:B------:R-:W-:Y:S04]  /*6010*/  @P1 SHF.L.U32 R0, R144, 0x1f, RZ ;  /* 0x0000001f90001819 */ /* 0x000fe800000006ff */
[----:B------:R-:W1:Y:S01]  /*6020*/  @P1 SYNCS.PHASECHK.TRANS64.TRYWAIT P0, [UR44+0x110], R0 ;  /* 0x00011000ff0015a7 */ /* 0x000e62000800112c */
[----:B------:R2:W3:Y:S01]  /*6030*/  SYNCS.PHASECHK.TRANS64.TRYWAIT P4, [R22+URZ+0x150], R4 ;  /* 0x00015004160075a7 */ /* 0x0004e200080811ff */
[----:B-1----:R-:W-:Y:S01]  /*6040*/  @P1 PLOP3.LUT P5, PT, P0, PT, PT, 0x8, 0x80 ;  /* 0x000000000080181c */ /* 0x002fe200007ae170 */
[----:B------:R-:W-:Y:S01]  /*6050*/  @!UPT UIADD3 URZ, UPT, UPT, URZ, URZ, URZ ;  /* 0x000000fffffff290 */ /* 0x000fe2000fffe0ff */
[----:B--23--:R-:W-:Y:S11]  /*6060*/  @!P1 BRA `(.L_x_106) ;  /* 0x0000000000989947 */ /* 0x00cff60003800000 */
[----:B------:R-:W-:Y:S01]  /*6070*/  ISETP.NE.U32.AND P0, PT, RZ, UR56, PT ;  /* 0x00000038ff007c0c */ /* 0x000fe2000bf05070 */
[----:B------:R-:W-:Y:S01]  /*6080*/  BSSY B0, `(.L_x_107) ;  /* 0x0000016000007945 */ /* 0x000fe20003800000 */
[----:B------:R-:W-:Y:S02]  /*6090*/  FSETP.NEU.AND P2, PT, R71, RZ, PT ;  /* 0x000000ff4700720b */ /* 0x000fe40003f4d000 */
[----:B------:R-:W-:Y:S02]  /*60a0*/  CS2R R34, SRZ ;  /* 0x0000000000227805 */ /* 0x000fe4000001ff00 */
[----:B------:R-:W-:Y:S02]  /*60b0*/  ISETP.NE.AND.EX P0, PT, RZ, UR57, PT, P0 ;  /* 0x00000039ff007c0c */ /* 0x000fe4000bf05300 */
[----:B------:R-:W-:Y:S02]  /*60c0*/  CS2R R32, SRZ ;  /* 0x0000000000207805 */ /* 0x000fe4000001ff00 */
[----:B------:R-:W-:Y:S02]  /*60d0*/  LOP3.LUT P1, RZ, R141, 0xff, RZ, 0xc0, !PT ;  /* 0x000000ff8dff7812 */ /* 0x000fe4000782c0ff */
[----:B------:R-:W-:Y:S02]  /*60e0*/  CS2R R30, SRZ ;  /* 0x00000000001e7805 */ /* 0x000fe4000001ff00 */
[----:B------:R-:W-:Y:S02]  /*60f0*/  SEL R0, RZ, 0xffffffff, P2 ;  /* 0xffffffffff007807 */ /* 0x000fe40001000000 */
[----:B------:R-:W-:Y:S02]  /*6100*/  CS2R R28, SRZ ;  /* 0x00000000001c7805 */ /* 0x000fe4000001ff00 */
[----:B------:R-:W-:Y:S02]  /*6110*/  SEL R3, RZ, 0xffffffff, P0 ;  /* 0xffffffffff037807 */ /* 0x000fe40000000000 */
[----:B------:R-:W-:Y:S02]  /*6120*/  CS2R R26, SRZ ;  /* 0x00000000001a7805 */ /* 0x000fe4000001ff00 */
[----:B------:R-:W-:Y:S02]  /*6130*/  CS2R R24, SRZ ;  /* 0x0000000000187805 */ /* 0x000fe4000001ff00 */
[----:B------:R-:W-:Y:S02]  /*6140*/  CS2R R18, SRZ ;  /* 0x0000000000127805 */ /* 0x000fe4000001ff00 */
[----:B------:R-:W-:Y:S02]  /*6150*/  @P3 SEL R0, R3, R0, !P1 ;  /* 0x0000000003003207 */ /* 0x000fe40004800000 */
[----:B------:R-:W-:Y:S02]  /*6160*/  CS2R R16, SRZ ;  /* 0x0000000000107805 */ /* 0x000fe4000001ff00 */
[----:B------:R-:W-:Y:S04]  /*6170*/  LOP3.LUT R0, R0, 0x1, RZ, 0xc0, !PT ;  /* 0x0000000100007812 */ /* 0x000fe800078ec0ff */
[----:B------:R-:W-:Y:S01]  /*6180*/  ISETP.NE.U32.AND P0, PT, R0, 0x1, PT ;  /* 0x000000010000780c */ /* 0x000fe20003f05070 */
[----:B------:R-:W-:Y:S01]  /*6190*/  @!UPT UIADD3 URZ, UPT, UPT, URZ, URZ, URZ ;  /* 0x000000fffffff290 */ /* 0x000fe2000fffe0ff */
[----:B------:R-:W-:Y:S11]  /*61a0*/  @!P5 BRA `(.L_x_108) ;  /* 0x00000000000cd947 */ /* 0x000ff60003800000 */
[----:B------:R-:W-:Y:S04]  /*61b0*/  SHF.L.U32 R3, R144, 0x1f, RZ ;  /* 0x0000001f90037819 */ /* 0x000fe800000006ff */
[----:B------:R-:W1:Y:S02]  /*61c0*/  SYNCS.PHASECHK.TRANS64.TRYWAIT P1, [UR44+0x110], R3 ;  /* 0x00011003ff0075a7 */ /* 0x000e64000802112c */
[----:B-1----:R-:W-:Y:S05]  /*61d0*/  @!P1 BRA `(.L_x_109) ;  /* 0x0000002000949947 */ /* 0x002fea0003800000 */
.L_x_108:
[----:B------:R-:W-:Y:S05]  /*61e0*/  BSYNC B0 ;  /* 0x0000000000007941 */ /* 0x000fea0003800000 */
.L_x_107:
[----:B------:R2:W3:Y:S01]  /*61f0*/  @P0 LDS.128 R32, [R140+UR44+0x200] ;  /* 0x0002002c8c200984 */ /* 0x0004e20008000c00 */
[----:B------:R-:W-:Y:S01]  /*6200*/  UIADD3 UR4, UPT, UPT, UR44, 0x118, URZ ;  /* 0x000001182c047890 */ /* 0x000fe2000fffe0ff */
[----:B------:R-:W-:Y:S02]  /*6210*/  LOP3.LUT R144, R144, 0x1, RZ, 0x3c, !PT ;  /* 0x0000000190907812 */ /* 0x000fe400078e3cff */
[----:B------:R2:W1:Y:S01]  /*6220*/  @P0 LDS.128 R28, [R149+0x10] ;  /* 0x00001000951c0984 */ /* 0x0004620000000c00 */
[----:B------:R-:W-:Y:S03]  /*6230*/  UPRMT UR4, UR61, 0x654, UR4 ;  /* 0x000006543d047896 */ /* 0x000fe60008000004 */
[----:B------:R2:W1:Y:S04]  /*6240*/  @P0 LDS.128 R24, [R148+0x20] ;  /* 0x0000200094180984 */ /* 0x0004680000000c00 */
[----:B------:R2:W1:Y:S01]  /*6250*/  @P0 LDS.128 R16, [R147+0x30] ;  /* 0x0000300093100984 */ /* 0x0004620000000c00 */
[----:B------:R-:W-:Y:S01]  /*6260*/  @!PT LDS RZ, [RZ] ;  /* 0x00000000fffff984 */ /* 0x000fe20000000800 */
[----:B------:R-:W-:Y:S01]  /*6270*/  @!PT LDS RZ, [RZ] ;  /* 0x00000000fffff984 */ /* 0x000fe20000000800 */
[----:B------:R-:W-:Y:S01]  /*6280*/  @!PT LDS RZ, [RZ] ;  /* 0x00000000fffff984 */ /* 0x000fe20000000800 */
[----:B------:R-:W-:Y:S01]  /*6290*/  @!PT LDS RZ, [RZ] ;  /* 0x00000000fffff984 */ /* 0x000fe20000000800 */
[----:B------:R5:W-:Y:S06]  /*62a0*/  MEMBAR.ALL.CTA ;  /* 0x0000000000007992 */ /* 0x000bec0000008000 */
[----:B-----5:R-:W5:Y:S02]  /*62b0*/  FENCE.VIEW.ASYNC.S ;  /* 0x00000000000073c6 */ /* 0x020f640000000000 */
[----:B-----5:R-:W-:Y:S01]  /*62c0*/  SYNCS.ARRIVE.TRANS64.RED.A1T0 RZ, [UR4], RZ ;  /* 0x000000ffffff79a7 */ /* 0x020fe20008100404 */
.L_x_106:
[----:B------:R-:W-:Y:S05]  /*62d0*/  BSYNC B1 ;  /* 0x0000000000017941 */ /* 0x000fea0003800000 */
.L_x_105:
[----:B-1----:R-:W-:Y:S04]  /*62e0*/  SHF.R.U32.HI R0, RZ, 0x15, R2 ;  /* 0x00000015ff007819 */ /* 0x002fe80000011602 */
[----:B------:R-:W-:Y:S01]  /*62f0*/  LOP3.LUT P0, RZ, R0, 0x3, R142, 0x48, !PT ;  /* 0x0000000300ff7812 */ /* 0x000fe2000780488e */
[----:B------:R-:W-:Y:S01]  /*6300*/  @!UPT UIADD3 URZ, UPT, UPT, URZ, URZ, URZ ;  /* 0x000000fffffff290 */ /* 0x000fe2000fffe0ff */
[----:B------:R-:W-:Y:S11]  /*6310*/  @P4 BRA `(.L_x_110) ;  /* 0x0000000000084947 */ /* 0x000ff60003800000 */
[----:B------:R-:W1:Y:S02]  /*6320*/  SYNCS.PHASECHK.TRANS64.TRYWAIT P1, [R22+URZ+0x150], R4 ;  /* 0x00015004160075a7 */ /* 0x000e6400080211ff */
[----:B-1----:R-:W-:Y:S05]  /*6330*/  @!P1 BRA `(.L_x_111) ;  /* 0x0000002000549947 */ /* 0x002fea0003800000 */
.L_x_110:
[----:B------:R-:W-:Y:S05]  /*6340*/  @!P0 BRA `(.L_x_112) ;  /* 0x0000000000408947 */ /* 0x000fea0003800000 */
[----:B------:R-:W1:Y:S01]  /*6350*/  LDCU.64 UR8, c[0x4][0x70] ;  /* 0x01000e00ff0877ac */ /* 0x000e620008000a00 */
[----:B------:R-:W-:Y:S01]  /*6360*/  MOV R15, 0x0 ;  /* 0x00000000000f7802 */ /* 0x000fe20000000f00 */
[----:B------:R-:W-:Y:S02]  /*6370*/  HFMA2 R12, -RZ, RZ, 0, 5.9604644775390625e-08 ;  /* 0x00000001ff0c7431 */ /* 0x000fe400000001ff */
[----:B------:R-:W-:Y:S02]  /*6380*/  IMAD.MOV.U32 R8, RZ, RZ, 0x192 ;  /* 0x00000192ff087424 */ /* 0x000fe400078e00ff */
[----:B------:R-:W-:Y:S01]  /*6390*/  IMAD.MOV.U32 R13, RZ, RZ, RZ ;  /* 0x000000ffff0d7224 */ /* 0x000fe200078e00ff */
[----:B------:R-:W5:Y:S01]  /*63a0*/  LDCU.64 UR6, c[0x4][0x78] ;  /* 0x01000f00ff0677ac */ /* 0x000f620008000a00 */
[----:B------:R-:W2:Y:S01]  /*63b0*/  LDC.64 R14, c[0x4][R15] ;  /* 0x010000000f0e7b82 */ /* 0x000ea20000000a00 */
[----:B------:R-:W3:Y:S01]  /*63c0*/  LDCU.64 UR4, c[0x4][0x10] ;  /* 0x01000200ff0477ac */ /* 0x000ee20008000a00 */
[----:B-1----:R-:W-:Y:S01]  /*63d0*/  MOV R5, UR9 ;  /* 0x0000000900057c02 */ /* 0x002fe20008000f00 */
[----:B------:R-:W-:Y:S01]  /*63e0*/  IMAD.U32 R4, RZ, RZ, UR8 ;  /* 0x00000008ff047e24 */ /* 0x000fe2000f8e00ff */
[----:B-----5:R-:W-:Y:S01]  /*63f0*/  MOV R7, UR7 ;  /* 0x0000000700077c02 */ /* 0x020fe20008000f00 */
[----:B------:R-:W-:Y:S01]  /*6400*/  IMAD.U32 R6, RZ, RZ, UR6 ;  /* 0x00000006ff067e24 */ /* 0x000fe2000f8e00ff */
[----:B---3--:R-:W-:Y:S01]  /*6410*/  MOV R11, UR5 ;  /* 0x00000005000b7c02 */ /* 0x008fe20008000f00 */
[----:B------:R-:W-:Y:S02]  /*6420*/  IMAD.U32 R10, RZ, RZ, UR4 ;  /* 0x00000004ff0a7e24 */ /* 0x000fe4000f8e00ff */
[----:B------:R-:W-:Y:S07]  /*6430*/  LEPC R20, `(.L_x_112) ;  /* 0x000000001014794e */ /* 0x000fee0000000000 */
[----:B--2-4-:R-:W-:Y:S05]  /*6440*/  CALL.ABS.NOINC R14 ;  /* 0x000000000e007343 */ /* 0x014fea0003c00000 */
.L_x_112:
[----:B------:R-:W-:Y:S01]  /*6450*/  LOP3.LUT P0, RZ, R131, 0x60, RZ, 0xc0, !PT ;  /* 0x0000006083ff7812 */ /* 0x000fe2000780c0ff */
[----:B------:R-:W-:Y:S05]  /*6460*/  WARPSYNC.ALL ;  /* 0x0000000000007948 */ /* 0x000fea0003800000 */
[----:B------:R-:W-:Y:S01]  /*6470*/  R2UR UR4, R2 ;  /* 0x00000000020472ca */ /* 0x000fe200000e0000 */
[----:B------:R-:W-:Y:S01]  /*6480*/  BSSY.RECONVERGENT B0, `(.L_x_113) ;  /* 0x0000120000007945 */ /* 0x000fe20003800200 */
[----:B---3--:R-:W-:Y:S02]  /*6490*/  F2FP.F16.E5M2.UNPACK_B R2, R32 ;  /* 0x00000020ff02723e */ /* 0x008fe400020004ff */
[-C--:B------:R-:W-:Y:S02]  /*64a0*/  F2FP.F16.E5M2.UNPACK_B R21, R33.reuse ;  /* 0x00000021ff15723e */ /* 0x080fe400020004ff */
[----:B------:R-:W-:Y:S01]  /*64b0*/  F2FP.F16.E5M2.UNPACK_B R12, R28 ;  /* 0x0000001cff0c723e */ /* 0x000fe200020004ff */
[----:B------:R-:W-:Y:S01]  /*64c0*/  HADD2.F32 R0, -RZ, R2.H0_H0 ;  /* 0x20000002ff007230 */ /* 0x000fe20000004100 */
[----:B------:R-:W-:Y:S01]  /*64d0*/  F2FP.F16.E5M2.UNPACK_B R32, R32.H1 ;  /* 0x00000020ff20723e */ /* 0x000fe200030004ff */
[--C-:B------:R-:W-:Y:S01]  /*64e0*/  HADD2.F32 R73, -RZ, R21.reuse.H0_H0 ;  /* 0x20000015ff497230 */ /* 0x100fe20000004100 */
[----:B------:R-:W-:Y:S01]  /*64f0*/  F2FP.F16.E5M2.UNPACK_B R33, R33.H1 ;  /* 0x00000021ff21723e */ /* 0x000fe200030004ff */
[----:B------:R-:W-:Y:S01]  /*6500*/  HADD2.F32 R74, -RZ, R21.H1_H1 ;  /* 0x30000015ff4a7230 */ /* 0x000fe20000004100 */
[-C--:B------:R-:W-:Y:S01]  /*6510*/  F2FP.F16.E5M2.UNPACK_B R20, R34.reuse ;  /* 0x00000022ff14723e */ /* 0x080fe200020004ff */
[--C-:B------:R-:W-:Y:S01]  /*6520*/  HADD2.F32 R3, -RZ, R32.reuse.H0_H0 ;  /* 0x20000020ff037230 */ /* 0x100fe20000004100 */
[----:B------:R-:W-:Y:S01]  /*6530*/  F2FP.F16.E5M2.UNPACK_B R15, R34.H1 ;  /* 0x00000022ff0f723e */ /* 0x000fe200030004ff */
[----:B------:R-:W-:Y:S01]  /*6540*/  HADD2.F32 R72, -RZ, R32.H1_H1 ;  /* 0x30000020ff487230 */ /* 0x000fe20000004100 */
[-C--:B------:R-:W-:Y:S01]  /*6550*/  F2FP.F16.E5M2.UNPACK_B R14, R35.reuse ;  /* 0x00000023ff0e723e */ /* 0x080fe200020004ff */
[--C-:B------:R-:W-:Y:S01]  /*6560*/  HADD2.F32 R75, -RZ, R33.reuse.H0_H0 ;  /* 0x20000021ff4b7230 */ /* 0x100fe20000004100 */
[----:B------:R-:W-:Y:S01]  /*6570*/  F2FP.F16.E5M2.UNPACK_B R13, R35.H1 ;  /* 0x00000023ff0d723e */ /* 0x000fe200030004ff */
[----:B------:R-:W-:Y:S01]  /*6580*/  HADD2.F32 R76, -RZ, R33.H1_H1 ;  /* 0x30000021ff4c7230 */ /* 0x000fe20000004100 */
[----:B------:R-:W-:Y:S01]  /*6590*/  F2FP.F16.E5M2.UNPACK_B R28, R28.H1 ;  /* 0x0000001cff1c723e */ /* 0x000fe200030004ff */
[--C-:B------:R-:W-:Y:S01]  /*65a0*/  HADD2.F32 R77, -RZ, R20.reuse.H0_H0 ;  /* 0x20000014ff4d7230 */ /* 0x100fe20000004100 */
[-C--:B------:R-:W-:Y:S01]  /*65b0*/  F2FP.F16.E5M2.UNPACK_B R11, R29.reuse ;  /* 0x0000001dff0b723e */ /* 0x080fe200020004ff */
        /* <DEDUP_REMOVED lines=15> */
[----:B------:R-:W-:Y:S01]  /*66b0*/  R2UR UR5, R22 ;  /* 0x00000000160572ca */ /* 0x000fe200000e0000 */
        /* <DEDUP_REMOVED lines=29> */
[----:B------:R-:W-:Y:S01]  /*6890*/  IADD3 R68, PT, PT, R68, 0x1, RZ ;  /* 0x0000000144447810 */ /* 0x000fe20007ffe0ff */
[--C-:B------:R-:W-:Y:S02]  /*68a0*/  HADD2.F32 R101, -RZ, R5.reuse.H0_H0 ;  /* 0x20000005ff657230 */ /* 0x100fe40000004100 */
[----:B------:R-:W-:Y:S02]  /*68b0*/  HADD2.F32 R102, -RZ, R5.H1_H1 ;  /* 0x30000005ff667230 */ /* 0x000fe40000004100 */
[--C-:B------:R-:W-:Y:S02]  /*68c0*/  HADD2.F32 R103, -RZ, R4.reuse.H0_H0 ;  /* 0x20000004ff677230 */ /* 0x100fe40000004100 */
[----:B------:R-:W-:Y:S02]  /*68d0*/  HADD2.F32 R104, -RZ, R4.H1_H1 ;  /* 0x30000004ff687230 */ /* 0x000fe40000004100 */
[----:B------:R-:W1:Y:S01]  /*68e0*/  LDTM.x64 R4, tmem[UR4] ;  /* 0x00000004000479ee */ /* 0x000e620008340000 */
[----:B------:R-:W-:Y:S01]  /*68f0*/  NOP ;  /* 0x0000000000007918 */ /* 0x000fe20000000000 */
[----:B------:R-:W-:Y:S01]  /*6900*/  UIADD3 UR4, UPT, UPT, UR5, 0x170, URZ ;  /* 0x0000017005047890 */ /* 0x000fe2000fffe0ff */
[----:B------:R-:W-:Y:S02]  /*6910*/  HADD2.F32 R2, -RZ, R2.H1_H1 ;  /* 0x30000002ff027230 */ /* 0x000fe40000004100 */
[--C-:B------:R-:W-:Y:S01]  /*6920*/  HADD2.F32 R105, -RZ, R106.reuse.H0_H0 ;  /* 0x2000006aff697230 */ /* 0x100fe20000004100 */
[----:B------:R-:W-:Y:S01]  /*6930*/  UPRMT UR4, UR61, 0x654, UR4 ;  /* 0x000006543d047896 */ /* 0x000fe20008000004 */
[----:B------:R-:W-:Y:S02]  /*6940*/  HADD2.F32 R106, -RZ, R106.H1_H1 ;  /* 0x3000006aff6a7230 */ /* 0x000fe40000004100 */
[--C-:B------:R-:W-:Y:S02]  /*6950*/  HADD2.F32 R109, -RZ, R110.reuse.H0_H0 ;  /* 0x2000006eff6d7230 */ /* 0x100fe40000004100 */
[----:B------:R-:W-:Y:S02]  /*6960*/  HADD2.F32 R110, -RZ, R110.H1_H1 ;  /* 0x3000006eff6e7230 */ /* 0x000fe40000004100 */
[--C-:B------:R-:W-:Y:S02]  /*6970*/  HADD2.F32 R113, -RZ, R114.reuse.H0_H0 ;  /* 0x20000072ff717230 */ /* 0x100fe40000004100 */
[----:B-1----:R-:W-:Y:S01]  /*6980*/  SYNCS.ARRIVE.TRANS64.RED.A1T0 RZ, [UR4], RZ ;  /* 0x000000ffffff79a7 */ /* 0x002fe20008100404 */
[----:B------:R-:W-:Y:S02]  /*6990*/  HADD2.F32 R114, -RZ, R114.H1_H1 ;  /* 0x30000072ff727230 */ /* 0x000fe40000004100 */
[--C-:B------:R-:W-:Y:S02]  /*69a0*/  HADD2.F32 R117, -RZ, R118.reuse.H0_H0 ;  /* 0x20000076ff757230 */ /* 0x100fe40000004100 */
[----:B------:R-:W-:Y:S02]  /*69b0*/  HADD2.F32 R118, -RZ, R118.H1_H1 ;  /* 0x30000076ff767230 */ /* 0x000fe40000004100 */
[--C-:B------:R-:W-:Y:S02]  /*69c0*/  HADD2.F32 R121, -RZ, R122.reuse.H0_H0 ;  /* 0x2000007aff797230 */ /* 0x100fe40000004100 */
[C---:B----4-:R-:W-:Y:S01]  /*69d0*/  FMUL R4, R70.reuse, R4 ;  /* 0x0000000446047220 */ /* 0x050fe20000400000 */
[C---:B------:R-:W-:Y:S01]  /*69e0*/  FMUL R5, R70.reuse, R5 ;  /* 0x0000000546057220 */ /* 0x040fe20000400000 */
[C---:B------:R-:W-:Y:S01]  /*69f0*/  FMUL R8, R70.reuse, R8 ;  /* 0x0000000846087220 */ /* 0x040fe20000400000 */
[C---:B------:R-:W-:Y:S01]  /*6a00*/  FMUL R9, R70.reuse, R9 ;  /* 0x0000000946097220 */ /* 0x040fe20000400000 */
[C---:B------:R-:W-:Y:S01]  /*6a10*/  FFMA R4, R71.reuse, R0, R4 ;  /* 0x0000000047047223 */ /* 0x040fe20000000004 */
[C---:B------:R-:W-:Y:S01]  /*6a20*/  FFMA R5, R71.reuse, R2, R5 ;  /* 0x0000000247057223 */ /* 0x040fe20000000005 */
[C---:B------:R-:W-:Y:S01]  /*6a30*/  FMUL R12, R70.reuse, R12 ;  /* 0x0000000c460c7220 */ /* 0x040fe20000400000 */
[C---:B------:R-:W-:Y:S01]  /*6a40*/  FMUL R13, R70.reuse, R13 ;  /* 0x0000000d460d7220 */ /* 0x040fe20000400000 */
[C---:B------:R-:W-:Y:S01]  /*6a50*/  FMUL R16, R70.reuse, R16 ;  /* 0x0000001046107220 */ /* 0x040fe20000400000 */
[C---:B------:R-:W-:Y:S01]  /*6a60*/  FMUL R17, R70.reuse, R17 ;  /* 0x0000001146117220 */ /* 0x040fe20000400000 */
[C---:B------:R-:W-:Y:S01]  /*6a70*/  FMUL R0, R70.reuse, R20 ;  /* 0x0000001446007220 */ /* 0x040fe20000400000 */
[C---:B------:R-:W-:Y:S01]  /*6a80*/  FMUL R2, R70.reuse, R21 ;  /* 0x0000001546027220 */ /* 0x040fe20000400000 */
[C---:B------:R-:W-:Y:S01]  /*6a90*/  FMUL R21, R70.reuse, R28 ;  /* 0x0000001c46157220 */ /* 0x040fe20000400000 */
[----:B------:R-:W-:Y:S02]  /*6aa0*/  HADD2.F32 R122, -RZ, R122.H1_H1 ;  /* 0x3000007aff7a7230 */ /* 0x000fe40000004100 */
[C---:B------:R-:W-:Y:S01]  /*6ab0*/  FMUL R6, R70.reuse, R6 ;  /* 0x0000000646067220 */ /* 0x040fe20000400000 */
[--C-:B------:R-:W-:Y:S02]  /*6ac0*/  HADD2.F32 R125, -RZ, R126.reuse.H0_H0 ;  /* 0x2000007eff7d7230 */ /* 0x100fe40000004100 */
[C---:B------:R-:W-:Y:S01]  /*6ad0*/  FMUL R7, R70.reuse, R7 ;  /* 0x0000000746077220 */ /* 0x040fe20000400000 */
[----:B------:R-:W-:Y:S02]  /*6ae0*/  HADD2.F32 R126, -RZ, R126.H1_H1 ;  /* 0x3000007eff7e7230 */ /* 0x000fe40000004100 */
[C---:B------:R-:W-:Y:S01]  /*6af0*/  FFMA R6, R71.reuse, R3, R6 ;  /* 0x0000000347067223 */ /* 0x040fe20000000006 */
[C---:B------:R-:W-:Y:S01]  /*6b00*/  FMUL R10, R70.reuse, R10 ;  /* 0x0000000a460a7220 */ /* 0x040fe20000400000 */
[C---:B------:R-:W-:Y:S01]  /*6b10*/  FFMA R7, R71.reuse, R72, R7 ;  /* 0x0000004847077223 */ /* 0x040fe20000000007 */
[C---:B------:R-:W-:Y:S01]  /*6b20*/  FFMA R8, R71.reuse, R73, R8 ;  /* 0x0000004947087223 */ /* 0x040fe20000000008 */
[C---:B------:R-:W-:Y:S01]  /*6b30*/  FFMA R9, R71.reuse, R74, R9 ;  /* 0x0000004a47097223 */ /* 0x040fe20000000009 */
[C---:B------:R-:W-:Y:S01]  /*6b40*/  FFMA R10, R71.reuse, R75, R10 ;  /* 0x0000004b470a7223 */ /* 0x040fe2000000000a */
[--C-:B------:R-:W-:Y:S02]  /*6b50*/  HADD2.F32 R74, -RZ, R129.reuse.H0_H0 ;  /* 0x20000081ff4a7230 */ /* 0x100fe40000004100 */
[C---:B------:R-:W-:Y:S01]  /*6b60*/  FMUL R11, R70.reuse, R11 ;  /* 0x0000000b460b7220 */ /* 0x040fe20000400000 */
[----:B------:R-:W-:Y:S02]  /*6b70*/  HADD2.F32 R75, -RZ, R129.H1_H1 ;  /* 0x30000081ff4b7230 */ /* 0x000fe40000004100 */
[C---:B------:R-:W-:Y:S01]  /*6b80*/  FMUL R14, R70.reuse, R14 ;  /* 0x0000000e460e7220 */ /* 0x040fe20000400000 */
[--C-:B------:R-:W-:Y:S02]  /*6b90*/  HADD2.F32 R72, -RZ, R130.reuse.H0_H0 ;  /* 0x20000082ff487230 */ /* 0x100fe40000004100 */
[C---:B------:R-:W-:Y:S01]  /*6ba0*/  FFMA R11, R71.reuse, R76, R11 ;  /* 0x0000004c470b7223 */ /* 0x040fe2000000000b */
[C---:B------:R-:W-:Y:S01]  /*6bb0*/  FFMA R12, R71.reuse, R77, R12 ;  /* 0x0000004d470c7223 */ /* 0x040fe2000000000c */
[----:B------:R-:W-:Y:S01]  /*6bc0*/  FFMA R13, R71, R78, R13 ;  /* 0x0000004e470d7223 */ /* 0x000fe2000000000d */
[----:B------:R-:W-:Y:S01]  /*6bd0*/  F2FP.SATFINITE.E5M2.F32.PACK_AB_MERGE_C R76, R7, R6, RZ ;  /* 0x00000006074c723e */ /* 0x000fe200048060ff */
[----:B------:R-:W-:Y:S01]  /*6be0*/  FFMA R14, R71, R79, R14 ;  /* 0x0000004f470e7223 */ /* 0x000fe2000000000e */
[----:B------:R-:W-:Y:S01]  /*6bf0*/  F2FP.SATFINITE.E5M2.F32.PACK_AB_MERGE_C R129, R11, R10, RZ ;  /* 0x0000000a0b81723e */ /* 0x000fe200048060ff */
[C---:B------:R-:W-:Y:S01]  /*6c00*/  FMUL R7, R70.reuse, R24 ;  /* 0x0000001846077220 */ /* 0x040fe20000400000 */
[C---:B------:R-:W-:Y:S01]  /*6c10*/  FMUL R10, R70.reuse, R25 ;  /* 0x00000019460a7220 */ /* 0x040fe20000400000 */
[C---:B------:R-:W-:Y:S01]  /*6c20*/  FMUL R25, R70.reuse, R32 ;  /* 0x0000002046197220 */ /* 0x040fe20000400000 */
[----:B------:R-:W-:Y:S02]  /*6c30*/  HADD2.F32 R73, -RZ, R130.H1_H1 ;  /* 0x30000082ff497230 */ /* 0x000fe40000004100 */
[C---:B------:R-:W-:Y:S01]  /*6c40*/  FMUL R15, R70.reuse, R15 ;  /* 0x0000000f460f7220 */ /* 0x040fe20000400000 */
[C---:B------:R-:W-:Y:S01]  /*6c50*/  FMUL R18, R70.reuse, R18 ;  /* 0x0000001246127220 */ /* 0x040fe20000400000 */
[C---:B------:R-:W-:Y:S01]  /*6c60*/  FMUL R19, R70.reuse, R19 ;  /* 0x0000001346137220 */ /* 0x040fe20000400000 */
[C---:B------:R-:W-:Y:S01]  /*6c70*/  FMUL R3, R70.reuse, R22 ;  /* 0x0000001646037220 */ /* 0x040fe20000400000 */
[C---:B------:R-:W-:Y:S01]  /*6c80*/  FFMA R15, R71.reuse, R80, R15 ;  /* 0x00000050470f7223 */ /* 0x040fe2000000000f */
[C---:B------:R-:W-:Y:S01]  /*6c90*/  FFMA R16, R71.reuse, R81, R16 ;  /* 0x0000005147107223 */ /* 0x040fe20000000010 */
[C---:B------:R-:W-:Y:S01]  /*6ca0*/  FFMA R17, R71.reuse, R82, R17 ;  /* 0x0000005247117223 */ /* 0x040fe20000000011 */
[C---:B------:R-:W-:Y:S01]  /*6cb0*/  FFMA R18, R71.reuse, R83, R18 ;  /* 0x0000005347127223 */ /* 0x040fe20000000012 */
        /* <DEDUP_REMOVED lines=16> */
[----:B------:R-:W-:Y:S01]  /*6dc0*/  FMUL R20, R70, R27 ;  /* 0x0000001b46147220 */ /* 0x000fe20000400000 */
[----:B------:R-:W-:Y:S01]  /*6dd0*/  F2FP.SATFINITE.E5M2.F32.PACK_AB_MERGE_C R3, R6, R3, RZ ;  /* 0x000000030603723e */ /* 0x000fe200048060ff */
[C---:B------:R-:W-:Y:S01]  /*6de0*/  FMUL R23, R70.reuse, R30 ;  /* 0x0000001e46177220 */ /* 0x040fe20000400000 */
[C---:B------:R-:W-:Y:S01]  /*6df0*/  FMUL R30, R70.reuse, R37 ;  /* 0x00000025461e7220 */ /* 0x040fe20000400000 */
[C---:B------:R-:W-:Y:S01]  /*6e00*/  FFMA R20, R71.reuse, R92, R20 ;  /* 0x0000005c47147223 */ /* 0x040fe20000000014 */
[C---:B------:R-:W-:Y:S01]  /*6e10*/  FFMA R21, R71.reuse, R93, R21 ;  /* 0x0000005d47157223 */ /* 0x040fe20000000015 */
[C---:B------:R-:W-:Y:S01]  /*6e20*/  FFMA R22, R71.reuse, R94, R22 ;  /* 0x0000005e47167223 */ /* 0x040fe20000000016 */
[C---:B------:R-:W-:Y:S01]  /*6e30*/  FFMA R23, R71.reuse, R95, R23 ;  /* 0x0000005f47177223 */ /* 0x040fe20000000017 */
        /* <DEDUP_REMOVED lines=12> */
[----:B------:R-:W-:Y:S01]  /*6f00*/  FMUL R38, R70, R45 ;  /* 0x0000002d46267220 */ /* 0x000fe20000400000 */
[C---:B------:R-:W-:Y:S01]  /*6f10*/  FFMA R28, R71.reuse, R100, R28 ;  /* 0x00000064471c7223 */ /* 0x040fe2000000001c */
[----:B------:R-:W-:Y:S01]  /*6f20*/  F2FP.SATFINITE.E5M2.F32.PACK_AB_MERGE_C R6, R22, R21, R6 ;  /* 0x000000151606723e */ /* 0x000fe20004806006 */
[C---:B------:R-:W-:Y:S01]  /*6f30*/  FFMA R29, R71.reuse, R101, R29 ;  /* 0x00000065471d7223 */ /* 0x040fe2000000001d */
[C---:B------:R-:W-:Y:S01]  /*6f40*/  FFMA R30, R71.reuse, R102, R30 ;  /* 0x00000066471e7223 */ /* 0x040fe2000000001e */
[----:B------:R-:W-:Y:S01]  /*6f50*/  FFMA R31, R71, R103, R31 ;  /* 0x00000067471f7223 */ /* 0x000fe2000000001f */
[C---:B------:R-:W-:Y:S01]  /*6f60*/  FMUL R45, R70.reuse, R52 ;  /* 0x00000034462d7220 */ /* 0x040fe20000400000 */
[C---:B------:R-:W-:Y:S01]  /*6f70*/  FMUL R52, R70.reuse, R59 ;  /* 0x0000003b46347220 */ /* 0x040fe20000400000 */
[C---:B------:R-:W-:Y:S01]  /*6f80*/  FMUL R59, R70.reuse, R66 ;  /* 0x00000042463b7220 */ /* 0x040fe20000400000 */
[----:B------:R-:W-:Y:S01]  /*6f90*/  F2FP.SATFINITE.E5M2.F32.PACK_AB_MERGE_C R66, R13, R12, R14 ;  /* 0x0000000c0d42723e */ /* 0x000fe2000480600e */
[C---:B------:R-:W-:Y:S01]  /*6fa0*/  FMUL R32, R70.reuse, R39 ;  /* 0x0000002746207220 */ /* 0x040fe20000400000 */
[--C-:B------:R-:W-:Y:S02]  /*6fb0*/  HADD2.F32 R107, -RZ, R108.reuse.H0_H0 ;  /* 0x2000006cff6b7230 */ /* 0x100fe40000004100 */
[C---:B------:R-:W-:Y:S01]  /*6fc0*/  FMUL R35, R70.reuse, R42 ;  /* 0x0000002a46237220 */ /* 0x040fe20000400000 */
[----:B------:R-:W-:Y:S02]  /*6fd0*/  HADD2.F32 R108, -RZ, R108.H1_H1 ;  /* 0x3000006cff6c7230 */ /* 0x000fe40000004100 */
[C---:B------:R-:W-:Y:S01]  /*6fe0*/  FFMA R32, R71.reuse, R104, R32 ;  /* 0x0000006847207223 */ /* 0x040fe20000000020 */
[----:B------:R-:W-:Y:S01]  /*6ff0*/  FMUL R36, R70, R43 ;  /* 0x0000002b46247220 */ /* 0x000fe20000400000 */
[C---:B------:R-:W-:Y:S01]  /*7000*/  FFMA R33, R71.reuse, R105, R33 ;  /* 0x0000006947217223 */ /* 0x040fe20000000021 */
[C---:B------:R-:W-:Y:S01]  /*7010*/  FFMA R34, R71.reuse, R106, R34 ;  /* 0x0000006a47227223 */ /* 0x040fe20000000022 */
[--C-:B------:R-:W-:Y:S01]  /*7020*/  HADD2.F32 R111, -RZ, R112.reuse.H0_H0 ;  /* 0x20000070ff6f7230 */ /* 0x100fe20000004100 */
[----:B------:R-:W-:Y:S01]  /*7030*/  F2FP.SATFINITE.E5M2.F32.PACK_AB_MERGE_C R32, R32, R31, RZ ;  /* 0x0000001f2020723e */ /* 0x000fe200048060ff */
[C---:B------:R-:W-:Y:S01]  /*7040*/  FFMA R35, R71.reuse, R107, R35 ;  /* 0x0000006b47237223 */ /* 0x040fe20000000023 */
[----:B------:R-:W-:Y:S02]  /*7050*/  HADD2.F32 R112, -RZ, R112.H1_H1 ;  /* 0x30000070ff707230 */ /* 0x000fe40000004100 */
[----:B------:R-:W-:Y:S01]  /*7060*/  FMUL R39, R70, R46 ;  /* 0x0000002e46277220 */ /* 0x000fe20000400000 */
[----:B------:R-:W-:Y:S01]  /*7070*/  F2FP.SATFINITE.E5M2.F32.PACK_AB_MERGE_C R32, R30, R29, R32 ;  /* 0x0000001d1e20723e */ /* 0x000fe20004806020 */
[C---:B------:R-:W-:Y:S01]  /*7080*/  FFMA R36, R71.reuse, R108, R36 ;  /* 0x0000006c47247223 */ /* 0x040fe20000000024 */
[C---:B------:R-:W-:Y:S01]  /*7090*/  FMUL R40, R70.reuse, R47 ;  /* 0x0000002f46287220 */ /* 0x040fe20000400000 */
[C---:B------:R-:W-:Y:S01]  /*70a0*/  FFMA R37, R71.reuse, R109, R37 ;  /* 0x0000006d47257223 */ /* 0x040fe20000000025 */
[C---:B------:R-:W-:Y:S01]  /*70b0*/  FFMA R38, R71.reuse, R110, R38 ;  /* 0x0000006e47267223 */ /* 0x040fe20000000026 */
[C---:B------:R-:W-:Y:S01]  /*70c0*/  FMUL R42, R70.reuse, R49 ;  /* 0x00000031462a7220 */ /* 0x040fe20000400000 */
[--C-:B------:R-:W-:Y:S02]  /*70d0*/  HADD2.F32 R115, -RZ, R116.reuse.H0_H0 ;  /* 0x20000074ff737230 */ /* 0x100fe40000004100 */
[C---:B------:R-:W-:Y:S01]  /*70e0*/  FFMA R39, R71.reuse, R111, R39 ;  /* 0x0000006f47277223 */ /* 0x040fe20000000027 */
[----:B------:R-:W-:Y:S02]  /*70f0*/  HADD2.F32 R116, -RZ, R116.H1_H1 ;  /* 0x30000074ff747230 */ /* 0x000fe40000004100 */
[C---:B------:R-:W-:Y:S01]  /*7100*/  FMUL R43, R70.reuse, R50 ;  /* 0x00000032462b7220 */ /* 0x040fe20000400000 */
[C---:B------:R-:W-:Y:S01]  /*7110*/  FFMA R40, R71.reuse, R112, R40 ;  /* 0x0000007047287223 */ /* 0x040fe20000000028 */
[C---:B------:R-:W-:Y:S01]  /*7120*/  FMUL R44, R70.reuse, R51 ;  /* 0x00000033462c7220 */ /* 0x040fe20000400000 */
[C---:B------:R-:W-:Y:S01]  /*7130*/  FFMA R41, R71.reuse, R113, R41 ;  /* 0x0000007147297223 */ /* 0x040fe20000000029 */
[C---:B------:R-:W-:Y:S01]  /*7140*/  FMUL R50, R70.reuse, R57 ;  /* 0x0000003946327220 */ /* 0x040fe20000400000 */
[C---:B------:R-:W-:Y:S01]  /*7150*/  FMUL R57, R70.reuse, R64 ;  /* 0x0000004046397220 */ /* 0x040fe20000400000 */
[----:B------:R-:W-:Y:S01]  /*7160*/  FFMA R42, R71, R114, R42 ;  /* 0x00000072472a7223 */ /* 0x000fe2000000002a */
[C---:B------:R-:W-:Y:S01]  /*7170*/  FMUL R46, R70.reuse, R53 ;  /* 0x00000035462e7220 */ /* 0x040fe20000400000 */
[--C-:B------:R-:W-:Y:S01]  /*7180*/  HADD2.F32 R119, -RZ, R120.reuse.H0_H0 ;  /* 0x20000078ff777230 */ /* 0x100fe20000004100 */
[----:B------:R-:W-:Y:S01]  /*7190*/  F2FP.SATFINITE.E5M2.F32.PACK_AB_MERGE_C R64, R5, R4, R76 ;  /* 0x000000040540723e */ /* 0x000fe2000480604c */
[C---:B------:R-:W-:Y:S01]  /*71a0*/  FMUL R51, R70.reuse, R58 ;  /* 0x0000003a46337220 */ /* 0x040fe20000400000 */
[C---:B------:R-:W-:Y:S01]  /*71b0*/  FMUL R53, R70.reuse, R60 ;  /* 0x0000003c46357220 */ /* 0x040fe20000400000 */
[C---:B------:R-:W-:Y:S01]  /*71c0*/  FFMA R43, R71.reuse, R115, R43 ;  /* 0x00000073472b7223 */ /* 0x040fe2000000002b */
[----:B------:R-:W-:Y:S02]  /*71d0*/  HADD2.F32 R120, -RZ, R120.H1_H1 ;  /* 0x30000078ff787230 */ /* 0x000fe40000004100 */
[C---:B------:R-:W-:Y:S01]  /*71e0*/  FMUL R47, R70.reuse, R54 ;  /* 0x00000036462f7220 */ /* 0x040fe20000400000 */
[C---:B------:R-:W-:Y:S01]  /*71f0*/  FMUL R58, R70.reuse, R65 ;  /* 0x00000041463a7220 */ /* 0x040fe20000400000 */
[----:B------:R-:W-:Y:S01]  /*7200*/  FMUL R60, R70, R67 ;  /* 0x00000043463c7220 */ /* 0x000fe20000400000 */
[----:B------:R-:W-:Y:S01]  /*7210*/  F2FP.SATFINITE.E5M2.F32.PACK_AB_MERGE_C R5, R20, R11, RZ ;  /* 0x0000000b1405723e */ /* 0x000fe200048060ff */
[----:B------:R-:W-:Y:S01]  /*7220*/  FFMA R44, R71, R116, R44 ;  /* 0x00000074472c7223 */ /* 0x000fe2000000002c */
[C---:B------:R-:W-:Y:S01]  /*7230*/  FMUL R48, R70.reuse, R55 ;  /* 0x0000003746307220 */ /* 0x040fe20000400000 */
[----:B------:R-:W-:Y:S01]  /*7240*/  F2FP.SATFINITE.E5M2.F32.PACK_AB_MERGE_C R65, R9, R8, R129 ;  /* 0x000000080941723e */ /* 0x000fe20004806081 */
[----:B------:R-:W-:Y:S01]  /*7250*/  FFMA R45, R71, R117, R45 ;  /* 0x00000075472d7223 */ /* 0x000fe2000000002d */
[----:B------:R-:W-:Y:S01]  /*7260*/  F2FP.SATFINITE.E5M2.F32.PACK_AB_MERGE_C R67, R17, R16, R18 ;  /* 0x000000101143723e */ /* 0x000fe20004806012 */
[----:B------:R-:W-:Y:S01]  /*7270*/  FMUL R49, R70, R56 ;  /* 0x0000003846317220 */ /* 0x000fe20000400000 */
[C---:B------:R-:W-:Y:S01]  /*7280*/  FFMA R46, R71.reuse, R118, R46 ;  /* 0x00000076472e7223 */ /* 0x040fe2000000002e */
[--C-:B------:R-:W-:Y:S02]  /*7290*/  HADD2.F32 R123, -RZ, R124.reuse.H0_H0 ;  /* 0x2000007cff7b7230 */ /* 0x100fe40000004100 */
[C---:B------:R-:W-:Y:S01]  /*72a0*/  FFMA R47, R71.reuse, R119, R47 ;  /* 0x00000077472f7223 */ /* 0x040fe2000000002f */
[----:B------:R1:W-:Y:S01]  /*72b0*/  STS.128 [R140+UR44+0x2200], R64 ;  /* 0x002200408c007988 */ /* 0x0003e20008000c2c */
[----:B------:R-:W-:Y:S01]  /*72c0*/  HADD2.F32 R124, -RZ, R124.H1_H1 ;  /* 0x3000007cff7c7230 */ /* 0x000fe20000004100 */
[----:B------:R-:W-:Y:S01]  /*72d0*/  F2FP.SATFINITE.E5M2.F32.PACK_AB_MERGE_C R5, R10, R7, R5 ;  /* 0x000000070a05723e */ /* 0x000fe20004806005 */
[C---:B------:R-:W-:Y:S01]  /*72e0*/  FFMA R48, R71.reuse, R120, R48 ;  /* 0x0000007847307223 */ /* 0x040fe20000000030 */
[----:B------:R-:W-:Y:S01]  /*72f0*/  F2FP.SATFINITE.E5M2.F32.PACK_AB_MERGE_C R7, R28, R27, RZ ;  /* 0x0000001b1c07723e */ /* 0x000fe200048060ff */
        /* <DEDUP_REMOVED lines=8> */
[----:B------:R-:W-:Y:S01]  /*7380*/  FMUL R56, R70, R63 ;  /* 0x0000003f46387220 */ /* 0x000fe20000400000 */
[----:B------:R-:W-:Y:S01]  /*7390*/  F2FP.SATFINITE.E5M2.F32.PACK_AB_MERGE_C R4, R2, R0, R3 ;  /* 0x000000000204723e */ /* 0x000fe20004806003 */
[C---:B------:R-:W-:Y:S01]  /*73a0*/  FFMA R53, R71.reuse, R125, R53 ;  /* 0x0000007d47357223 */ /* 0x040fe20000000035 */
[----:B------:R-:W-:Y:S01]  /*73b0*/  F2FP.SATFINITE.E5M2.F32.PACK_AB_MERGE_C R7, R26, R25, R7 ;  /* 0x000000191a07723e */ /* 0x000fe20004806007 */
[C---:B------:R-:W-:Y:S01]  /*73c0*/  FFMA R54, R71.reuse, R126, R54 ;  /* 0x0000007e47367223 */ /* 0x040fe20000000036 */
[C---:B------:R-:W-:Y:S01]  /*73d0*/  FFMA R55, R71.reuse, R127, R55 ;  /* 0x0000007f47377223 */ /* 0x040fe20000000037 */
[----:B------:R-:W-:Y:S01]  /*73e0*/  F2FP.SATFINITE.E5M2.F32.PACK_AB_MERGE_C R35, R36, R35, RZ ;  /* 0x000000232423723e */ /* 0x000fe200048060ff */
[C---:B------:R-:W-:Y:S01]  /*73f0*/  FFMA R56, R71.reuse, R128, R56 ;  /* 0x0000008047387223 */ /* 0x040fe20000000038 */
[----:B------:R1:W-:Y:S01]  /*7400*/  STS.128 [R149+0x2010], R4 ;  /* 0x0020100495007388 */ /* 0x0003e20000000c00 */
[----:B------:R-:W-:Y:S01]  /*7410*/  F2FP.SATFINITE.E5M2.F32.PACK_AB_MERGE_C R39, R40, R39, RZ ;  /* 0x000000272827723e */ /* 0x000fe200048060ff */
[C---:B------:R-:W-:Y:S01]  /*7420*/  FFMA R57, R71.reuse, R72, R57 ;  /* 0x0000004847397223 */ /* 0x040fe20000000039 */
[----:B------:R-:W-:Y:S01]  /*7430*/  F2FP.SATFINITE.E5M2.F32.PACK_AB_MERGE_C R43, R44, R43, RZ ;  /* 0x0000002b2c2b723e */ /* 0x000fe200048060ff */
[C---:B------:R-:W-:Y:S01]  /*7440*/  FFMA R58, R71.reuse, R73, R58 ;  /* 0x00000049473a7223 */ /* 0x040fe2000000003a */
[C---:B------:R-:W-:Y:S01]  /*7450*/  FFMA R59, R71.reuse, R74, R59 ;  /* 0x0000004a473b7223 */ /* 0x040fe2000000003b */
[----:B------:R-:W-:Y:S01]  /*7460*/  F2FP.SATFINITE.E5M2.F32.PACK_AB_MERGE_C R33, R34, R33, R35 ;  /* 0x000000212221723e */ /* 0x000fe20004806023 */
[----:B------:R-:W-:Y:S01]  /*7470*/  FFMA R60, R71, R75, R60 ;  /* 0x0000004b473c7223 */ /* 0x000fe2000000003c */
[----:B------:R-:W-:Y:S02]  /*7480*/  F2FP.SATFINITE.E5M2.F32.PACK_AB_MERGE_C R34, R38, R37, R39 ;  /* 0x000000252622723e */ /* 0x000fe40004806027 */
[----:B------:R-:W-:Y:S02]  /*7490*/  F2FP.SATFINITE.E5M2.F32.PACK_AB_MERGE_C R35, R42, R41, R43 ;  /* 0x000000292a23723e */ /* 0x000fe4000480602b */
[----:B------:R-:W-:Y:S02]  /*74a0*/  F2FP.SATFINITE.E5M2.F32.PACK_AB_MERGE_C R51, R52, R51, RZ ;  /* 0x000000333433723e */ /* 0x000fe400048060ff */
[----:B------:R-:W-:Y:S01]  /*74b0*/  F2FP.SATFINITE.E5M2.F32.PACK_AB_MERGE_C R48, R48, R47, RZ ;  /* 0x0000002f3030723e */ /* 0x000fe200048060ff */
[----:B------:R1:W-:Y:S01]  /*74c0*/  STS.128 [R148+0x2020], R32 ;  /* 0x0020202094007388 */ /* 0x0003e20000000c00 */
[----:B------:R-:W-:Y:S02]  /*74d0*/  F2FP.SATFINITE.E5M2.F32.PACK_AB_MERGE_C R55, R56, R55, RZ ;  /* 0x000000373837723e */ /* 0x000fe400048060ff */
[----:B------:R-:W-:Y:S02]  /*74e0*/  F2FP.SATFINITE.E5M2.F32.PACK_AB_MERGE_C R59, R60, R59, RZ ;  /* 0x0000003b3c3b723e */ /* 0x000fe400048060ff */
[----:B------:R-:W-:Y:S02]  /*74f0*/  F2FP.SATFINITE.E5M2.F32.PACK_AB_MERGE_C R49, R50, R49, R51 ;  /* 0x000000313231723e */ /* 0x000fe40004806033 */
[----:B------:R-:W-:Y:S02]  /*7500*/  F2FP.SATFINITE.E5M2.F32.PACK_AB_MERGE_C R48, R46, R45, R48 ;  /* 0x0000002d2e30723e */ /* 0x000fe40004806030 */
[----:B------:R-:W-:Y:S02]  /*7510*/  F2FP.SATFINITE.E5M2.F32.PACK_AB_MERGE_C R50, R54, R53, R55 ;  /* 0x000000353632723e */ /* 0x000fe40004806037 */
[----:B------:R-:W-:Y:S05]  /*7520*/  F2FP.SATFINITE.E5M2.F32.PACK_AB_MERGE_C R51, R58, R57, R59 ;  /* 0x000000393a33723e */ /* 0x000fea000480603b */
[----:B------:R1:W-:Y:S01]  /*7530*/  STS.128 [R147+0x2030], R48 ;  /* 0x0020303093007388 */ /* 0x0003e20000000c00 */
[----:B------:R-:W-:Y:S01]  /*7540*/  @!PT LDS RZ, [RZ] ;  /* 0x00000000fffff984 */ /* 0x000fe20000000800 */
[----:B------:R-:W-:Y:S01]  /*7550*/  @!PT LDS RZ, [RZ] ;  /* 0x00000000fffff984 */ /* 0x000fe20000000800 */
[----:B------:R-:W-:Y:S01]  /*7560*/  @!PT LDS RZ, [RZ] ;  /* 0x00000000fffff984 */ /* 0x000fe20000000800 */
[----:B------:R-:W-:Y:S01]  /*7570*/  @!PT LDS RZ, [RZ] ;  /* 0x00000000fffff984 */ /* 0x000fe20000000800 */
[----:B------:R3:W-:Y:S07]  /*7580*/  MEMBAR.ALL.CTA ;  /* 0x0000000000007992 */ /* 0x0007ee0000008000 */
[----:B---3--:R-:W3:Y:S02]  /*7590*/  FENCE.VIEW.ASYNC.S ;  /* 0x00000000000073c6 */ /* 0x008ee40000000000 */
[----:B---3--:R-:W-:Y:S06]  /*75a0*/  BAR.SYNC.DEFER_BLOCKING 0x1, 0x80 ;  /* 0x0042000000007b1d */ /* 0x008fec0000010000 */
[----:B------:R-:W-:Y:S05]  /*75b0*/  @P0 BRA `(.L_x_114) ;  /* 0x0000000000300947 */ /* 0x000fea0003800000 */
[----:B------:R-:W-:Y:S02]  /*75c0*/  UIADD3 UR4, UPT, UPT, UR44, 0x2200, URZ ;  /* 0x000022002c047890 */ /* 0x000fe4000fffe0ff */
[----:B------:R-:W-:Y:S02]  /*75d0*/  USHF.L.U32 UR9, UR45, 0x6, URZ ;  /* 0x000000062d097899 */ /* 0x000fe400080006ff */
[----:B------:R-:W-:Y:S02]  /*75e0*/  USHF.L.U32 UR10, UR46, 0x7, URZ ;  /* 0x000000072e0a7899 */ /* 0x000fe400080006ff */
[----:B------:R-:W-:Y:S01]  /*75f0*/  MOV R150, UR4 ;  /* 0x0000000400967c02 */ /* 0x000fe20008000f00 */
[----:B------:R-:W-:Y:S01]  /*7600*/  UIADD3 UR4, UP0, UPT, UR62, 0x680, URZ ;  /* 0x000006803e047890 */ /* 0x000fe2000ff1e0ff */
[----:B------:R-:W-:Y:S02]  /*7610*/  UMOV UR11, UR36 ;  /* 0x00000024000b7c82 */ /* 0x000fe40008000000 */
[----:B------:R-:W-:Y:S01]  /*7620*/  R2UR UR8, R150 ;  /* 0x00000000960872ca */ /* 0x000fe200000e0000 */
[----:B------:R-:W-:Y:S11]  /*7630*/  UIADD3.X UR5, UPT, UPT, URZ, UR63, URZ, UP0, !UPT ;  /* 0x0000003fff057290 */ /* 0x000ff600087fe4ff */
[----:B------:R-:W-:Y:S01]  /*7640*/  @!UPT UIADD3 URZ, UPT, UPT, URZ, URZ, URZ ;  /* 0x000000fffffff290 */ /* 0x000fe2000fffe0ff */
[----:B------:R3:W-:Y:S01]  /*7650*/  UTMASTG.3D [UR8], [UR4] ;  /* 0x00000008040073b5 */ /* 0x0007e20008010000 */
[----:B------:R0:W-:Y:S01]  /*7660*/  UTMACMDFLUSH ;  /* 0x00000000000079b7 */ /* 0x0001e20000000000 */
[----:B---3--:R-:W-:Y:S04]  /*7670*/  DEPBAR.LE SB0, 0x0 ;  /* 0x000080000000791a */ /* 0x008fe80000000000 */
.L_x_114:
[----:B------:R-:W-:Y:S05]  /*7680*/  BSYNC.RECONVERGENT B0 ;  /* 0x0000000000007941 */ /* 0x000fea0003800200 */
.L_x_113:
[----:B------:R-:W-:Y:S01]  /*7690*/  BAR.SYNC.DEFER_BLOCKING 0x1, 0x80 ;  /* 0x0042000000007b1d */ /* 0x000fe20000010000 */
[----:B------:R-:W-:Y:S01]  /*76a0*/  ISETP.NE.AND P0, PT, R143, 0x2, PT ;  /* 0x000000028f00780c */ /* 0x000fe20003f05270 */
[----:B------:R-:W-:Y:S01]  /*76b0*/  UISETP.NE.AND UP0, UPT, UR47, URZ, UPT ;  /* 0x000000ff2f00728c */ /* 0x000fe2000bf05270 */
[----:B------:R-:W-:Y:S01]  /*76c0*/  ISETP.NE.AND P1, PT, R68, 0x4, PT ;  /* 0x000000044400780c */ /* 0x000fe20003f25270 */
[----:B------:R-:W-:Y:S01]  /*76d0*/  UIADD3 UR45, UPT, UPT, UR37, UR55, URZ ;  /* 0x00000037252d7290 */ /* 0x000fe2000fffe0ff */
[----:B------:R-:W-:Y:S01]  /*76e0*/  SEL R2, RZ, 0x1, P0 ;  /* 0x00000001ff027807 */ /* 0x000fe20000000000 */
[----:B------:R-:W-:Y:S01]  /*76f0*/  UIADD3 UR46, UPT, UPT, UR38, UR58, URZ ;  /* 0x0000003a262e7290 */ /* 0x000fe2000fffe0ff */
[----:B------:R-:W-:Y:S02]  /*7700*/  SEL R0, RZ, 0x1, P1 ;  /* 0x00000001ff007807 */ /* 0x000fe40000800000 */
[----:B------:R-:W-:Y:S02]  /*7710*/  LOP3.LUT R145, R145, R2, RZ, 0x3c, !PT ;  /* 0x0000000291917212 */ /* 0x000fe400078e3cff */
[----:B------:R-:W-:Y:S02]  /*7720*/  LOP3.LUT R146, R146, R0, RZ, 0x3c, !PT ;  /* 0x0000000092927212 */ /* 0x000fe400078e3cff */
[----:B------:R-:W-:Y:S02]  /*7730*/  SEL R143, R143, RZ, P0 ;  /* 0x000000ff8f8f7207 */ /* 0x000fe40000000000 */
[----:B------:R-:W-:Y:S01]  /*7740*/  SEL R68, R68, RZ, P1 ;  /* 0x000000ff44447207 */ /* 0x000fe20000800000 */
[----:B------:R-:W-:Y:S01]  /*7750*/  UMOV UR36, UR54 ;  /* 0x0000003600247c82 */ /* 0x000fe20008000000 */
[----:B------:R-:W-:Y:S05]  /*7760*/  BRA.U UP0, `(.L_x_115) ;  /* 0xffffffdd00187547 */ /* 0x000fea000b83ffff */
[----:B------:R-:W-:Y:S05]  /*7770*/  EXIT ;  /* 0x000000000000794d */ /* 0x000fea0003800000 */
.L_x_25:
[----:B-1----:R1:W2:Y:S02]  /*7780*/  SYNCS.PHASECHK.TRANS64.TRYWAIT P0, [R0+URZ+0x1a0], R2 ;  /* 0x0001a002000075a7 */ /* 0x0022a400080011ff */
[----:B--2---:R-:W-:Y:S05]  /*7790*/  @!P0 NANOSLEEP.SYNCS 0x989680 ;  /* 0x009896800000895d */ /* 0x004fea0003900000 */
[----:B------:R-:W2:Y:S02]  /*77a0*/  @!P0 SYNCS.PHASECHK.TRANS64 P0, [R0+URZ+0x1a0], R2 ;  /* 0x0001a002000085a7 */ /* 0x000ea400080010ff */
[----:B--2---:R-:W-:Y:S05]  /*77b0*/  @!P0 BRA `(.L_x_25) ;  /* 0xfffffffc00f08947 */ /* 0x004fea000383ffff */
[----:B------:R-:W-:Y:S05]  /*77c0*/  BRA `(.L_x_116) ;  /* 0xffffffa000847947 */ /* 0x000fea000383ffff */
.L_x_28:
[----:B-1----:R-:W-:-:S07]  /*77d0*/  MOV R0, UR33 ;  /* 0x0000002100007c02 */ /* 0x002fce0008000f00 */
.L_x_117:
[----:B-1----:R1:W2:Y:S02]  /*77e0*/  SYNCS.PHASECHK.TRANS64.TRYWAIT P0, [R0+URZ+0x88], R3 ;  /* 0x00008803000075a7 */ /* 0x0022a400080011ff */
[----:B--2---:R-:W-:Y:S05]  /*77f0*/  @!P0 NANOSLEEP.SYNCS 0x989680 ;  /* 0x009896800000895d */ /* 0x004fea0003900000 */
[----:B------:R-:W2:Y:S02]  /*7800*/  @!P0 SYNCS.PHASECHK.TRANS64 P0, [R0+URZ+0x88], R3 ;  /* 0x00008803000085a7 */ /* 0x000ea400080010ff */
[----:B--2---:R-:W-:Y:S05]  /*7810*/  @!P0 BRA `(.L_x_117) ;  /* 0xfffffffc00f08947 */ /* 0x004fea000383ffff */
[----:B------:R-:W-:Y:S05]  /*7820*/  BRA `(.L_x_27) ;  /* 0xffffffa000c47947 */ /* 0x000fea000383ffff */
.L_x_35:
[----:B-1----:R-:W-:-:S07]  /*7830*/  MOV R0, UR17 ;  /* 0x0000001100007c02 */ /* 0x002fce0008000f00 */
.L_x_118:
[----:B-1----:R1:W2:Y:S02]  /*7840*/  SYNCS.PHASECHK.TRANS64.TRYWAIT P0, [R0+URZ+0x88], R3 ;  /* 0x00008803000075a7 */ /* 0x0022a400080011ff */
[----:B--2---:R-:W-:Y:S05]  /*7850*/  @!P0 NANOSLEEP.SYNCS 0x989680 ;  /* 0x009896800000895d */ /* 0x004fea0003900000 */
[----:B------:R-:W2:Y:S02]  /*7860*/  @!P0 SYNCS.PHASECHK.TRANS64 P0, [R0+URZ+0x88], R3 ;  /* 0x00008803000085a7 */ /* 0x000ea400080010ff */
[----:B--2---:R-:W-:Y:S05]  /*7870*/  @!P0 BRA `(.L_x_118) ;  /* 0xfffffffc00f08947 */ /* 0x004fea000383ffff */
[----:B------:R-:W-:Y:S05]  /*7880*/  BRA `(.L_x_34) ;  /* 0xffffffa400807947 */ /* 0x000fea000383ffff */
.L_x_40:
[----:B-1----:R1:W2:Y:S02]  /*7890*/  SYNCS.PHASECHK.TRANS64.TRYWAIT P0, [R3+URZ+0x130], R0 ;  /* 0x00013000030075a7 */ /* 0x0022a400080011ff */
[----:B--2---:R-:W-:Y:S05]  /*78a0*/  @!P0 NANOSLEEP.SYNCS 0x989680 ;  /* 0x009896800000895d */ /* 0x004fea0003900000 */
[----:B------:R-:W2:Y:S02]  /*78b0*/  @!P0 SYNCS.PHASECHK.TRANS64 P0, [R3+URZ+0x130], R0 ;  /* 0x00013000030085a7 */ /* 0x000ea400080010ff */
[----:B--2---:R-:W-:Y:S05]  /*78c0*/  @!P0 BRA `(.L_x_40) ;  /* 0xfffffffc00f08947 */ /* 0x004fea000383ffff */
[----:B------:R-:W-:Y:S05]  /*78d0*/  BRA `(.L_x_119) ;  /* 0xffffffa800207947 */ /* 0x000fea000383ffff */
.L_x_44:
[----:B------:R-:W-:-:S07]  /*78e0*/  MOV R0, UR4 ;  /* 0x0000000400007c02 */ /* 0x000fce0008000f00 */
.L_x_120:
[----:B-1----:R1:W2:Y:S02]  /*78f0*/  SYNCS.PHASECHK.TRANS64.TRYWAIT P0, [R0+URZ], R2 ;  /* 0x00000002000075a7 */ /* 0x0022a400080011ff */
[----:B--2---:R-:W-:Y:S05]  /*7900*/  @!P0 NANOSLEEP.SYNCS 0x989680 ;  /* 0x009896800000895d */ /* 0x004fea0003900000 */
[----:B------:R-:W2:Y:S02]  /*7910*/  @!P0 SYNCS.PHASECHK.TRANS64 P0, [R0+URZ], R2 ;  /* 0x00000002000085a7 */ /* 0x000ea400080010ff */
[----:B--2---:R-:W-:Y:S05]  /*7920*/  @!P0 BRA `(.L_x_120) ;  /* 0xfffffffc00f08947 */ /* 0x004fea000383ffff */
[----:B------:R-:W-:Y:S05]  /*7930*/  BRA `(.L_x_121) ;  /* 0xffffffac00c47947 */ /* 0x000fea000383ffff */
.L_x_45:
[----:B------:R-:W-:-:S07]  /*7940*/  MOV R0, UR5 ;  /* 0x0000000500007c02 */ /* 0x000fce0008000f00 */
.L_x_122:
[----:B-1----:R1:W2:Y:S02]  /*7950*/  SYNCS.PHASECHK.TRANS64.TRYWAIT P0, [R0+URZ], R3 ;  /* 0x00000003000075a7 */ /* 0x0022a400080011ff */
[----:B--2---:R-:W-:Y:S05]  /*7960*/  @!P0 NANOSLEEP.SYNCS 0x989680 ;  /* 0x009896800000895d */ /* 0x004fea0003900000 */
[----:B------:R-:W2:Y:S02]  /*7970*/  @!P0 SYNCS.PHASECHK.TRANS64 P0, [R0+URZ], R3 ;  /* 0x00000003000085a7 */ /* 0x000ea400080010ff */
[----:B--2---:R-:W-:Y:S05]  /*7980*/  @!P0 BRA `(.L_x_122) ;  /* 0xfffffffc00f08947 */ /* 0x004fea000383ffff */
[----:B------:R-:W-:Y:S05]  /*7990*/  BRA `(.L_x_123) ;  /* 0xffffffac00d07947 */ /* 0x000fea000383ffff */
.L_x_46:
[----:B------:R-:W-:-:S07]  /*79a0*/  MOV R0, UR5 ;  /* 0x0000000500007c02 */ /* 0x000fce0008000f00 */
.L_x_124:
[----:B-1----:R1:W2:Y:S02]  /*79b0*/  SYNCS.PHASECHK.TRANS64.TRYWAIT P0, [R0+URZ], R3 ;  /* 0x00000003000075a7 */ /* 0x0022a400080011ff */
[----:B--2---:R-:W-:Y:S05]  /*79c0*/  @!P0 NANOSLEEP.SYNCS 0x989680 ;  /* 0x009896800000895d */ /* 0x004fea0003900000 */
[----:B------:R-:W2:Y:S02]  /*79d0*/  @!P0 SYNCS.PHASECHK.TRANS64 P0, [R0+URZ], R3 ;  /* 0x00000003000085a7 */ /* 0x000ea400080010ff */
[----:B--2---:R-:W-:Y:S05]  /*79e0*/  @!P0 BRA `(.L_x_124) ;  /* 0xfffffffc00f08947 */ /* 0x004fea000383ffff */
[----:B------:R-:W-:Y:S05]  /*79f0*/  BRA `(.L_x_125) ;  /* 0xffffffac00dc7947 */ /* 0x000fea000383ffff */
.L_x_47:
[----:B------:R-:W-:-:S07]  /*7a00*/  MOV R0, UR5 ;  /* 0x0000000500007c02 */ /* 0x000fce0008000f00 */
.L_x_126:
[----:B-1----:R1:W2:Y:S02]  /*7a10*/  SYNCS.PHASECHK.TRANS64.TRYWAIT P0, [R0+URZ], R3 ;  /* 0x00000003000075a7 */ /* 0x0022a400080011ff */
[----:B--2---:R-:W-:Y:S05]  /*7a20*/  @!P0 NANOSLEEP.SYNCS 0x989680 ;  /* 0x009896800000895d */ /* 0x004fea0003900000 */
[----:B------:R-:W2:Y:S02]  /*7a30*/  @!P0 SYNCS.PHASECHK.TRANS64 P0, [R0+URZ], R3 ;  /* 0x00000003000085a7 */ /* 0x000ea400080010ff */
[----:B--2---:R-:W-:Y:S05]  /*7a40*/  @!P0 BRA `(.L_x_126) ;  /* 0xfffffffc00f08947 */ /* 0x004fea000383ffff */
[----:B------:R-:W-:Y:S05]  /*7a50*/  BRA `(.L_x_127) ;  /* 0xffffffac00e87947 */ /* 0x000fea000383ffff */
.L_x_48:
[----:B------:R-:W-:-:S07]  /*7a60*/  MOV R0, UR5 ;  /* 0x0000000500007c02 */ /* 0x000fce0008000f00 */
.L_x_128:
[----:B-1----:R1:W2:Y:S02]  /*7a70*/  SYNCS.PHASECHK.TRANS64.TRYWAIT P0, [R0+URZ], R3 ;  /* 0x00000003000075a7 */ /* 0x0022a400080011ff */
[----:B--2---:R-:W-:Y:S05]  /*7a80*/  @!P0 NANOSLEEP.SYNCS 0x989680 ;  /* 0x009896800000895d */ /* 0x004fea0003900000 */
[----:B------:R-:W2:Y:S02]  /*7a90*/  @!P0 SYNCS.PHASECHK.TRANS64 P0, [R0+URZ], R3 ;  /* 0x00000003000085a7 */ /* 0x000ea400080010ff */
[----:B--2---:R-:W-:Y:S05]  /*7aa0*/  @!P0 BRA `(.L_x_128) ;  /* 0xfffffffc00f08947 */ /* 0x004fea000383ffff */
[----:B------:R-:W-:Y:S05]  /*7ab0*/  BRA `(.L_x_129) ;  /* 0xffffffac00f47947 */ /* 0x000fea000383ffff */
.L_x_49:
[----:B------:R-:W-:-:S07]  /*7ac0*/  MOV R0, UR5 ;  /* 0x0000000500007c02 */ /* 0x000fce0008000f00 */
.L_x_130:
[----:B-1----:R1:W2:Y:S02]  /*7ad0*/  SYNCS.PHASECHK.TRANS64.TRYWAIT P0, [R0+URZ], R3 ;  /* 0x00000003000075a7 */ /* 0x0022a400080011ff */
[----:B--2---:R-:W-:Y:S05]  /*7ae0*/  @!P0 NANOSLEEP.SYNCS 0x989680 ;  /* 0x009896800000895d */ /* 0x004fea0003900000 */
[----:B------:R-:W2:Y:S02]  /*7af0*/  @!P0 SYNCS.PHASECHK.TRANS64 P0, [R0+URZ], R3 ;  /* 0x00000003000085a7 */ /* 0x000ea400080010ff */
[----:B--2---:R-:W-:Y:S05]  /*7b00*/  @!P0 BRA `(.L_x_130) ;  /* 0xfffffffc00f08947 */ /* 0x004fea000383ffff */
[----:B------:R-:W-:Y:S05]  /*7b10*/  BRA `(.L_x_131) ;  /* 0xffffffb000007947 */ /* 0x000fea000383ffff */
.L_x_50:
[----:B------:R-:W-:-:S07]  /*7b20*/  MOV R0, UR5 ;  /* 0x0000000500007c02 */ /* 0x000fce0008000f00 */
.L_x_132:
[----:B-1----:R1:W2:Y:S02]  /*7b30*/  SYNCS.PHASECHK.TRANS64.TRYWAIT P0, [R0+URZ], R3 ;  /* 0x00000003000075a7 */ /* 0x0022a400080011ff */
[----:B--2---:R-:W-:Y:S05]  /*7b40*/  @!P0 NANOSLEEP.SYNCS 0x989680 ;  /* 0x009896800000895d */ /* 0x004fea0003900000 */
[----:B------:R-:W2:Y:S02]  /*7b50*/  @!P0 SYNCS.PHASECHK.TRANS64 P0, [R0+URZ], R3 ;  /* 0x00000003000085a7 */ /* 0x000ea400080010ff */
[----:B--2---:R-:W-:Y:S05]  /*7b60*/  @!P0 BRA `(.L_x_132) ;  /* 0xfffffffc00f08947 */ /* 0x004fea000383ffff */
[----:B------:R-:W-:Y:S05]  /*7b70*/  BRA `(.L_x_133) ;  /* 0xffffffb0000c7947 */ /* 0x000fea000383ffff */
.L_x_51:
[----:B------:R-:W-:-:S07]  /*7b80*/  MOV R0, UR5 ;  /* 0x0000000500007c02 */ /* 0x000fce0008000f00 */
.L_x_134:
[----:B-1----:R1:W2:Y:S02]  /*7b90*/  SYNCS.PHASECHK.TRANS64.TRYWAIT P0, [R0+URZ], R3 ;  /* 0x00000003000075a7 */ /* 0x0022a400080011ff */
[----:B--2---:R-:W-:Y:S05]  /*7ba0*/  @!P0 NANOSLEEP.SYNCS 0x989680 ;  /* 0x009896800000895d */ /* 0x004fea0003900000 */
[----:B------:R-:W2:Y:S02]  /*7bb0*/  @!P0 SYNCS.PHASECHK.TRANS64 P0, [R0+URZ], R3 ;  /* 0x00000003000085a7 */ /* 0x000ea400080010ff */
[----:B--2---:R-:W-:Y:S05]  /*7bc0*/  @!P0 BRA `(.L_x_134) ;  /* 0xfffffffc00f08947 */ /* 0x004fea000383ffff */
[----:B------:R-:W-:Y:S05]  /*7bd0*/  BRA `(.L_x_135) ;  /* 0xffffffb000187947 */ /* 0x000fea000383ffff */
.L_x_52:
[----:B------:R-:W-:-:S07]  /*7be0*/  MOV R0, UR5 ;  /* 0x0000000500007c02 */ /* 0x000fce0008000f00 */
.L_x_136:
[----:B-1----:R1:W2:Y:S02]  /*7bf0*/  SYNCS.PHASECHK.TRANS64.TRYWAIT P0, [R0+URZ], R3 ;  /* 0x00000003000075a7 */ /* 0x0022a400080011ff */
[----:B--2---:R-:W-:Y:S05]  /*7c00*/  @!P0 NANOSLEEP.SYNCS 0x989680 ;  /* 0x009896800000895d */ /* 0x004fea0003900000 */
[----:B------:R-:W2:Y:S02]  /*7c10*/  @!P0 SYNCS.PHASECHK.TRANS64 P0, [R0+URZ], R3 ;  /* 0x00000003000085a7 */ /* 0x000ea400080010ff */
[----:B--2---:R-:W-:Y:S05]  /*7c20*/  @!P0 BRA `(.L_x_136) ;  /* 0xfffffffc00f08947 */ /* 0x004fea000383ffff */
[----:B------:R-:W-:Y:S05]  /*7c30*/  BRA `(.L_x_137) ;  /* 0xffffffb000247947 */ /* 0x000fea000383ffff */
.L_x_53:
[----:B------:R-:W-:-:S07]  /*7c40*/  MOV R0, UR5 ;  /* 0x0000000500007c02 */ /* 0x000fce0008000f00 */
.L_x_138:
[----:B-1----:R1:W2:Y:S02]  /*7c50*/  SYNCS.PHASECHK.TRANS64.TRYWAIT P0, [R0+URZ], R3 ;  /* 0x00000003000075a7 */ /* 0x0022a400080011ff */
[----:B--2---:R-:W-:Y:S05]  /*7c60*/  @!P0 NANOSLEEP.SYNCS 0x989680 ;  /* 0x009896800000895d */ /* 0x004fea0003900000 */
[----:B------:R-:W2:Y:S02]  /*7c70*/  @!P0 SYNCS.PHASECHK.TRANS64 P0, [R0+URZ], R3 ;  /* 0x00000003000085a7 */ /* 0x000ea400080010ff */
[----:B--2---:R-:W-:Y:S05]  /*7c80*/  @!P0 BRA `(.L_x_138) ;  /* 0xfffffffc00f08947 */ /* 0x004fea000383ffff */
[----:B------:R-:W-:Y:S05]  /*7c90*/  BRA `(.L_x_139) ;  /* 0xffffffb000307947 */ /* 0x000fea000383ffff */
.L_x_54:
[----:B------:R-:W-:-:S07]  /*7ca0*/  MOV R0, UR5 ;  /* 0x0000000500007c02 */ /* 0x000fce0008000f00 */
.L_x_140:
[----:B-1----:R1:W2:Y:S02]  /*7cb0*/  SYNCS.PHASECHK.TRANS64.TRYWAIT P0, [R0+URZ], R3 ;  /* 0x00000003000075a7 */ /* 0x0022a400080011ff */
[----:B--2---:R-:W-:Y:S05]  /*7cc0*/  @!P0 NANOSLEEP.SYNCS 0x989680 ;  /* 0x009896800000895d */ /* 0x004fea0003900000 */
[----:B------:R-:W2:Y:S02]  /*7cd0*/  @!P0 SYNCS.PHASECHK.TRANS64 P0, [R0+URZ], R3 ;  /* 0x00000003000085a7 */ /* 0x000ea400080010ff */
[----:B--2---:R-:W-:Y:S05]  /*7ce0*/  @!P0 BRA `(.L_x_140) ;  /* 0xfffffffc00f08947 */ /* 0x004fea000383ffff */
[----:B------:R-:W-:Y:S05]  /*7cf0*/  BRA `(.L_x_141) ;  /* 0xffffffb0003c7947 */ /* 0x000fea000383ffff */
.L_x_55:
[----:B------:R-:W-:-:S07]  /*7d00*/  MOV R0, UR5 ;  /* 0x0000000500007c02 */ /* 0x000fce0008000f00 */
.L_x_142:
[----:B-1----:R1:W2:Y:S02]  /*7d10*/  SYNCS.PHASECHK.TRANS64.TRYWAIT P0, [R0+URZ], R3 ;  /* 0x00000003000075a7 */ /* 0x0022a400080011ff */
[----:B--2---:R-:W-:Y:S05]  /*7d20*/  @!P0 NANOSLEEP.SYNCS 0x989680 ;  /* 0x009896800000895d */ /* 0x004fea0003900000 */
[----:B------:R-:W2:Y:S02]  /*7d30*/  @!P0 SYNCS.PHASECHK.TRANS64 P0, [R0+URZ], R3 ;  /* 0x00000003000085a7 */ /* 0x000ea400080010ff */
[----:B--2---:R-:W-:Y:S05]  /*7d40*/  @!P0 BRA `(.L_x_142) ;  /* 0xfffffffc00f08947 */ /* 0x004fea000383ffff */
[----:B------:R-:W-:Y:S05]  /*7d50*/  BRA `(.L_x_143) ;  /* 0xffffffb000487947 */ /* 0x000fea000383ffff */
.L_x_56:
[----:B------:R-:W-:-:S07]  /*7d60*/  MOV R0, UR5 ;  /* 0x0000000500007c02 */ /* 0x000fce0008000f00 */
.L_x_144:
[----:B-1----:R1:W2:Y:S02]  /*7d70*/  SYNCS.PHASECHK.TRANS64.TRYWAIT P0, [R0+URZ], R3 ;  /* 0x00000003000075a7 */ /* 0x0022a400080011ff */
[----:B--2---:R-:W-:Y:S05]  /*7d80*/  @!P0 NANOSLEEP.SYNCS 0x989680 ;  /* 0x009896800000895d */ /* 0x004fea0003900000 */
[----:B------:R-:W2:Y:S02]  /*7d90*/  @!P0 SYNCS.PHASECHK.TRANS64 P0, [R0+URZ], R3 ;  /* 0x00000003000085a7 */ /* 0x000ea400080010ff */
[----:B--2---:R-:W-:Y:S05]  /*7da0*/  @!P0 BRA `(.L_x_144) ;  /* 0xfffffffc00f08947 */ /* 0x004fea000383ffff */
[----:B------:R-:W-:Y:S05]  /*7db0*/  BRA `(.L_x_145) ;  /* 0xffffffb000547947 */ /* 0x000fea000383ffff */
.L_x_57:
[----:B------:R-:W-:-:S07]  /*7dc0*/  MOV R0, UR5 ;  /* 0x0000000500007c02 */ /* 0x000fce0008000f00 */
.L_x_146:
[----:B-1----:R1:W2:Y:S02]  /*7dd0*/  SYNCS.PHASECHK.TRANS64.TRYWAIT P0, [R0+URZ], R3 ;  /* 0x00000003000075a7 */ /* 0x0022a400080011ff */
[----:B--2---:R-:W-:Y:S05]  /*7de0*/  @!P0 NANOSLEEP.SYNCS 0x989680 ;  /* 0x009896800000895d */ /* 0x004fea0003900000 */
[----:B------:R-:W2:Y:S02]  /*7df0*/  @!P0 SYNCS.PHASECHK.TRANS64 P0, [R0+URZ], R3 ;  /* 0x00000003000085a7 */ /* 0x000ea400080010ff */
[----:B--2---:R-:W-:Y:S05]  /*7e00*/  @!P0 BRA `(.L_x_146) ;  /* 0xfffffffc00f08947 */ /* 0x004fea000383ffff */
[----:B------:R-:W-:Y:S05]  /*7e10*/  BRA `(.L_x_147) ;  /* 0xffffffb000607947 */ /* 0x000fea000383ffff */
.L_x_58:
[----:B------:R-:W-:-:S07]  /*7e20*/  MOV R0, UR5 ;  /* 0x0000000500007c02 */ /* 0x000fce0008000f00 */
.L_x_148:
[----:B-1----:R1:W2:Y:S02]  /*7e30*/  SYNCS.PHASECHK.TRANS64.TRYWAIT P0, [R0+URZ], R3 ;  /* 0x00000003000075a7 */ /* 0x0022a400080011ff */
[----:B--2---:R-:W-:Y:S05]  /*7e40*/  @!P0 NANOSLEEP.SYNCS 0x989680 ;  /* 0x009896800000895d */ /* 0x004fea0003900000 */
[----:B------:R-:W2:Y:S02]  /*7e50*/  @!P0 SYNCS.PHASECHK.TRANS64 P0, [R0+URZ], R3 ;  /* 0x00000003000085a7 */ /* 0x000ea400080010ff */
[----:B--2---:R-:W-:Y:S05]  /*7e60*/  @!P0 BRA `(.L_x_148) ;  /* 0xfffffffc00f08947 */ /* 0x004fea000383ffff */
[----:B------:R-:W-:Y:S05]  /*7e70*/  BRA `(.L_x_149) ;  /* 0xffffffb0006c7947 */ /* 0x000fea000383ffff */
.L_x_59:
[----:B------:R-:W-:-:S07]  /*7e80*/  MOV R0, UR5 ;  /* 0x0000000500007c02 */ /* 0x000fce0008000f00 */
.L_x_150:
[----:B-1----:R1:W2:Y:S02]  /*7e90*/  SYNCS.PHASECHK.TRANS64.TRYWAIT P0, [R0+URZ], R3 ;  /* 0x00000003000075a7 */ /* 0x0022a400080011ff */
[----:B--2---:R-:W-:Y:S05]  /*7ea0*/  @!P0 NANOSLEEP.SYNCS 0x989680 ;  /* 0x009896800000895d */ /* 0x004fea0003900000 */
[----:B------:R-:W2:Y:S02]  /*7eb0*/  @!P0 SYNCS.PHASECHK.TRANS64 P0, [R0+URZ], R3 ;  /* 0x00000003000085a7 */ /* 0x000ea400080010ff */
[----:B--2---:R-:W-:Y:S05]  /*7ec0*/  @!P0 BRA `(.L_x_150) ;  /* 0xfffffffc00f08947 */ /* 0x004fea000383ffff */
[----:B------:R-:W-:Y:S05]  /*7ed0*/  BRA `(.L_x_151) ;  /* 0xffffffb000787947 */ /* 0x000fea000383ffff */
.L_x_62:
[----:B-1----:R1:W2:Y:S02]  /*7ee0*/  SYNCS.PHASECHK.TRANS64.TRYWAIT P0, [R2+URZ+0x190], R4 ;  /* 0x00019004020075a7 */ /* 0x0022a400080011ff */
[----:B--2---:R-:W-:Y:S05]  /*7ef0*/  @!P0 NANOSLEEP.SYNCS 0x989680 ;  /* 0x009896800000895d */ /* 0x004fea0003900000 */
[----:B------:R-:W2:Y:S02]  /*7f00*/  @!P0 SYNCS.PHASECHK.TRANS64 P0, [R2+URZ+0x190], R4 ;  /* 0x00019004020085a7 */ /* 0x000ea400080010ff */
[----:B--2---:R-:W-:Y:S05]  /*7f10*/  @!P0 BRA `(.L_x_62) ;  /* 0xfffffffc00f08947 */ /* 0x004fea000383ffff */
[----:B------:R-:W-:Y:S05]  /*7f20*/  BRA `(.L_x_152) ;  /* 0xffffffb000d47947 */ /* 0x000fea000383ffff */
.L_x_63:
[----:B------:R-:W-:-:S07]  /*7f30*/  MOV R2, UR4 ;  /* 0x0000000400027c02 */ /* 0x000fce0008000f00 */
.L_x_153:
[----:B-1----:R1:W2:Y:S02]  /*7f40*/  SYNCS.PHASECHK.TRANS64.TRYWAIT P0, [R2+URZ+0x140], R5 ;  /* 0x00014005020075a7 */ /* 0x0022a400080011ff */
[----:B--2---:R-:W-:Y:S05]  /*7f50*/  @!P0 NANOSLEEP.SYNCS 0x989680 ;  /* 0x009896800000895d */ /* 0x004fea0003900000 */
[----:B------:R-:W2:Y:S02]  /*7f60*/  @!P0 SYNCS.PHASECHK.TRANS64 P0, [R2+URZ+0x140], R5 ;  /* 0x00014005020085a7 */ /* 0x000ea400080010ff */
[----:B--2---:R-:W-:Y:S05]  /*7f70*/  @!P0 BRA `(.L_x_153) ;  /* 0xfffffffc00f08947 */ /* 0x004fea000383ffff */
[----:B------:R-:W-:Y:S05]  /*7f80*/  BRA `(.L_x_154) ;  /* 0xffffffb000e47947 */ /* 0x000fea000383ffff */
.L_x_64:
[----:B-1----:R1:W2:Y:S02]  /*7f90*/  SYNCS.PHASECHK.TRANS64.TRYWAIT P1, [R2+URZ+0x130], R4 ;  /* 0x00013004020075a7 */ /* 0x0022a400080211ff */
[----:B--2---:R-:W-:Y:S05]  /*7fa0*/  @!P1 NANOSLEEP.SYNCS 0x989680 ;  /* 0x009896800000995d */ /* 0x004fea0003900000 */
[----:B------:R-:W2:Y:S02]  /*7fb0*/  @!P1 SYNCS.PHASECHK.TRANS64 P1, [R2+URZ+0x130], R4 ;  /* 0x00013004020095a7 */ /* 0x000ea400080210ff */
[----:B--2---:R-:W-:Y:S05]  /*7fc0*/  @!P1 BRA `(.L_x_64) ;  /* 0xfffffffc00f09947 */ /* 0x004fea000383ffff */
[----:B------:R-:W-:Y:S05]  /*7fd0*/  BRA `(.L_x_155) ;  /* 0xffffffb400147947 */ /* 0x000fea000383ffff */
.L_x_67:
[----:B------:R-:W-:-:S07]  /*7fe0*/  MOV R0, UR4 ;  /* 0x0000000400007c02 */ /* 0x000fce0008000f00 */
.L_x_156:
[----:B-1----:R1:W2:Y:S02]  /*7ff0*/  SYNCS.PHASECHK.TRANS64.TRYWAIT P0, [R0+URZ+0x140], R2 ;  /* 0x00014002000075a7 */ /* 0x0022a400080011ff */
[----:B--2---:R-:W-:Y:S05]  /*8000*/  @!P0 NANOSLEEP.SYNCS 0x989680 ;  /* 0x009896800000895d */ /* 0x004fea0003900000 */
[----:B------:R-:W2:Y:S02]  /*8010*/  @!P0 SYNCS.PHASECHK.TRANS64 P0, [R0+URZ+0x140], R2 ;  /* 0x00014002000085a7 */ /* 0x000ea400080010ff */
[----:B--2---:R-:W-:Y:S05]  /*8020*/  @!P0 BRA `(.L_x_156) ;  /* 0xfffffffc00f08947 */ /* 0x004fea000383ffff */
[----:B------:R-:W-:Y:S05]  /*8030*/  BRA `(.L_x_66) ;  /* 0xffffffb400687947 */ /* 0x000fea000383ffff */
.L_x_74:
[----:B-1----:R1:W2:Y:S02]  /*8040*/  SYNCS.PHASECHK.TRANS64.TRYWAIT P1, [R0+URZ+0x130], R2 ;  /* 0x00013002000075a7 */ /* 0x0022a400080211ff */
[----:B--2---:R-:W-:Y:S05]  /*8050*/  @!P1 NANOSLEEP.SYNCS 0x989680 ;  /* 0x009896800000995d */ /* 0x004fea0003900000 */
[----:B------:R-:W2:Y:S02]  /*8060*/  @!P1 SYNCS.PHASECHK.TRANS64 P1, [R0+URZ+0x130], R2 ;  /* 0x00013002000095a7 */ /* 0x000ea400080210ff */
[----:B--2---:R-:W-:Y:S05]  /*8070*/  @!P1 BRA `(.L_x_74) ;  /* 0xfffffffc00f09947 */ /* 0x004fea000383ffff */
[----:B------:R-:W-:Y:S05]  /*8080*/  BRA `(.L_x_157) ;  /* 0xffffffb800cc7947 */ /* 0x000fea000383ffff */
.L_x_75:
[----:B------:R-:W-:-:S07]  /*8090*/  MOV R2, UR22 ;  /* 0x0000001600027c02 */ /* 0x000fce0008000f00 */
.L_x_158:
[----:B-1----:R1:W2:Y:S02]  /*80a0*/  SYNCS.PHASECHK.TRANS64.TRYWAIT P0, [R2+URZ+0x170], R0 ;  /* 0x00017000020075a7 */ /* 0x0022a400080011ff */
[----:B--2---:R-:W-:Y:S05]  /*80b0*/  @!P0 NANOSLEEP.SYNCS 0x989680 ;  /* 0x009896800000895d */ /* 0x004fea0003900000 */
[----:B------:R-:W2:Y:S02]  /*80c0*/  @!P0 SYNCS.PHASECHK.TRANS64 P0, [R2+URZ+0x170], R0 ;  /* 0x00017000020085a7 */ /* 0x000ea400080010ff */
[----:B--2---:R-:W-:Y:S05]  /*80d0*/  @!P0 BRA `(.L_x_158) ;  /* 0xfffffffc00f08947 */ /* 0x004fea000383ffff */
[----:B------:R-:W-:Y:S05]  /*80e0*/  BRA `(.L_x_159) ;  /* 0xffffffbc00047947 */ /* 0x000fea000383ffff */
.L_x_78:
[----:B------:R-:W-:Y:S07]  /*80f0*/  MOV R0, UR5 ;  /* 0x0000000500007c02 */ /* 0x000fee0008000f00 */
.L_x_160:
[----:B-1----:R1:W2:Y:S02]  /*8100*/  SYNCS.PHASECHK.TRANS64.TRYWAIT P0, [R0+URZ], R2 ;  /* 0x00000002000075a7 */ /* 0x0022a400080011ff */
[----:B--2---:R-:W-:Y:S05]  /*8110*/  @!P0 NANOSLEEP.SYNCS 0x989680 ;  /* 0x009896800000895d */ /* 0x004fea0003900000 */
[----:B------:R-:W2:Y:S02]  /*8120*/  @!P0 SYNCS.PHASECHK.TRANS64 P0, [R0+URZ], R2 ;  /* 0x00000002000085a7 */ /* 0x000ea400080010ff */
[----:B--2---:R-:W-:Y:S05]  /*8130*/  @!P0 BRA `(.L_x_160) ;  /* 0xfffffffc00f08947 */ /* 0x004fea000383ffff */
[----:B------:R-:W-:Y:S05]  /*8140*/  BRA `(.L_x_77) ;  /* 0xffffffbc00207947 */ /* 0x000fea000383ffff */
.L_x_81:
[----:B------:R-:W-:-:S07]  /*8150*/  MOV R0, UR4 ;  /* 0x0000000400007c02 */ /* 0x000fce0008000f00 */
.L_x_161:
[----:B--2---:R2:W4:Y:S02]  /*8160*/  SYNCS.PHASECHK.TRANS64.TRYWAIT P0, [R0+URZ], R2 ;  /* 0x00000002000075a7 */ /* 0x00452400080011ff */
[----:B----4-:R-:W-:Y:S05]  /*8170*/  @!P0 NANOSLEEP.SYNCS 0x989680 ;  /* 0x009896800000895d */ /* 0x010fea0003900000 */
[----:B------:R-:W4:Y:S02]  /*8180*/  @!P0 SYNCS.PHASECHK.TRANS64 P0, [R0+URZ], R2 ;  /* 0x00000002000085a7 */ /* 0x000f2400080010ff */
[----:B----4-:R-:W-:Y:S05]  /*8190*/  @!P0 BRA `(.L_x_161) ;  /* 0xfffffffc00f08947 */ /* 0x010fea000383ffff */
[----:B------:R-:W-:Y:S05]  /*81a0*/  BRA `(.L_x_162) ;  /* 0xffffffbc00d47947 */ /* 0x000fea000383ffff */
.L_x_82:
[----:B------:R-:W-:-:S07]  /*81b0*/  MOV R0, UR5 ;  /* 0x0000000500007c02 */ /* 0x000fce0008000f00 */
.L_x_163:
[----:B-1----:R1:W2:Y:S02]  /*81c0*/  SYNCS.PHASECHK.TRANS64.TRYWAIT P0, [R0+URZ], R3 ;  /* 0x00000003000075a7 */ /* 0x0022a400080011ff */
[----:B--2---:R-:W-:Y:S05]  /*81d0*/  @!P0 NANOSLEEP.SYNCS 0x989680 ;  /* 0x009896800000895d */ /* 0x004fea0003900000 */
[----:B------:R-:W2:Y:S02]  /*81e0*/  @!P0 SYNCS.PHASECHK.TRANS64 P0, [R0+URZ], R3 ;  /* 0x00000003000085a7 */ /* 0x000ea400080010ff */
[----:B--2---:R-:W-:Y:S05]  /*81f0*/  @!P0 BRA `(.L_x_163) ;  /* 0xfffffffc00f08947 */ /* 0x004fea000383ffff */
[----:B------:R-:W-:Y:S05]  /*8200*/  BRA `(.L_x_164) ;  /* 0xffffffbc00e07947 */ /* 0x000fea000383ffff */
.L_x_83:
[----:B------:R-:W-:-:S07]  /*8210*/  MOV R0, UR5 ;  /* 0x0000000500007c02 */ /* 0x000fce0008000f00 */
.L_x_165:
[----:B-1----:R1:W2:Y:S02]  /*8220*/  SYNCS.PHASECHK.TRANS64.TRYWAIT P0, [R0+URZ], R3 ;  /* 0x00000003000075a7 */ /* 0x0022a400080011ff */
[----:B--2---:R-:W-:Y:S05]  /*8230*/  @!P0 NANOSLEEP.SYNCS 0x989680 ;  /* 0x009896800000895d */ /* 0x004fea0003900000 */
[----:B------:R-:W2:Y:S02]  /*8240*/  @!P0 SYNCS.PHASECHK.TRANS64 P0, [R0+URZ], R3 ;  /* 0x00000003000085a7 */ /* 0x000ea400080010ff */
[----:B--2---:R-:W-:Y:S05]  /*8250*/  @!P0 BRA `(.L_x_165) ;  /* 0xfffffffc00f08947 */ /* 0x004fea000383ffff */
[----:B------:R-:W-:Y:S05]  /*8260*/  BRA `(.L_x_166) ;  /* 0xffffffbc00ec7947 */ /* 0x000fea000383ffff */
.L_x_84:
[----:B-1----:R-:W-:-:S07]  /*8270*/  MOV R0, UR4 ;  /* 0x0000000400007c02 */ /* 0x002fce0008000f00 */
.L_x_167:
[----:B-1----:R1:W2:Y:S02]  /*8280*/  SYNCS.PHASECHK.TRANS64.TRYWAIT P0, [R0+URZ], R2 ;  /* 0x00000002000075a7 */ /* 0x0022a400080011ff */
[----:B--2---:R-:W-:Y:S05]  /*8290*/  @!P0 NANOSLEEP.SYNCS 0x989680 ;  /* 0x009896800000895d */ /* 0x004fea0003900000 */
[----:B------:R-:W2:Y:S02]  /*82a0*/  @!P0 SYNCS.PHASECHK.TRANS64 P0, [R0+URZ], R2 ;  /* 0x00000002000085a7 */ /* 0x000ea400080010ff */
[----:B--2---:R-:W-:Y:S05]  /*82b0*/  @!P0 BRA `(.L_x_167) ;  /* 0xfffffffc00f08947 */ /* 0x004fea000383ffff */
[----:B------:R-:W-:Y:S05]  /*82c0*/  BRA `(.L_x_168) ;  /* 0xffffffbc00f87947 */ /* 0x000fea000383ffff */
.L_x_89:
[----:B--2---:R2:W3:Y:S02]  /*82d0*/  SYNCS.PHASECHK.TRANS64.TRYWAIT P0, [R7+URZ+0x130], R0 ;  /* 0x00013000070075a7 */ /* 0x0044e400080011ff */
[----:B---3--:R-:W-:Y:S05]  /*82e0*/  @!P0 NANOSLEEP.SYNCS 0x989680 ;  /* 0x009896800000895d */ /* 0x008fea0003900000 */
[----:B------:R-:W3:Y:S02]  /*82f0*/  @!P0 SYNCS.PHASECHK.TRANS64 P0, [R7+URZ+0x130], R0 ;  /* 0x00013000070085a7 */ /* 0x000ee400080010ff */
[----:B---3--:R-:W-:Y:S05]  /*8300*/  @!P0 BRA `(.L_x_89) ;  /* 0xfffffffc00f08947 */ /* 0x008fea000383ffff */
[----:B------:R-:W-:Y:S05]  /*8310*/  BRA `(.L_x_169) ;  /* 0xffffffc4000c7947 */ /* 0x000fea000383ffff */
.L_x_92:
[----:B-1----:R-:W-:Y:S07]  /*8320*/  MOV R0, UR17 ;  /* 0x0000001100007c02 */ /* 0x002fee0008000f00 */
.L_x_170:
[----:B-1----:R1:W2:Y:S02]  /*8330*/  SYNCS.PHASECHK.TRANS64.TRYWAIT P2, [R0+URZ+0x128], R7 ;  /* 0x00012807000075a7 */ /* 0x0022a400080411ff */
[----:B--2---:R-:W-:Y:S05]  /*8340*/  @!P2 NANOSLEEP.SYNCS 0x989680 ;  /* 0x009896800000a95d */ /* 0x004fea0003900000 */
[----:B------:R-:W2:Y:S02]  /*8350*/  @!P2 SYNCS.PHASECHK.TRANS64 P2, [R0+URZ+0x128], R7 ;  /* 0x000128070000a5a7 */ /* 0x000ea400080410ff */
[----:B--2---:R-:W-:Y:S05]  /*8360*/  @!P2 BRA `(.L_x_170) ;  /* 0xfffffffc00f0a947 */ /* 0x004fea000383ffff */
[----:B------:R-:W-:Y:S05]  /*8370*/  BRA `(.L_x_91) ;  /* 0xffffffc8006c7947 */ /* 0x000fea000383ffff */
.L_x_95:
[----:B-1----:R-:W-:Y:S07]  /*8380*/  MOV R0, UR17 ;  /* 0x0000001100007c02 */ /* 0x002fee0008000f00 */
.L_x_171:
[----:B-1----:R1:W2:Y:S02]  /*8390*/  SYNCS.PHASECHK.TRANS64.TRYWAIT P0, [R0+URZ+0x118], R6 ;  /* 0x00011806000075a7 */ /* 0x0022a400080011ff */
[----:B--2---:R-:W-:Y:S05]  /*83a0*/  @!P0 NANOSLEEP.SYNCS 0x989680 ;  /* 0x009896800000895d */ /* 0x004fea0003900000 */
[----:B------:R-:W2:Y:S02]  /*83b0*/  @!P0 SYNCS.PHASECHK.TRANS64 P0, [R0+URZ+0x118], R6 ;  /* 0x00011806000085a7 */ /* 0x000ea400080010ff */
[----:B--2---:R-:W-:Y:S05]  /*83c0*/  @!P0 BRA `(.L_x_171) ;  /* 0xfffffffc00f08947 */ /* 0x004fea000383ffff */
[----:B------:R-:W-:Y:S05]  /*83d0*/  BRA `(.L_x_172) ;  /* 0xffffffc800bc7947 */ /* 0x000fea000383ffff */
.L_x_98:
[----:B---3--:R3:W4:Y:S02]  /*83e0*/  SYNCS.PHASECHK.TRANS64.TRYWAIT P0, [R3+URZ+0x130], R0 ;  /* 0x00013000030075a7 */ /* 0x00872400080011ff */
[----:B----4-:R-:W-:Y:S05]  /*83f0*/  @!P0 NANOSLEEP.SYNCS 0x989680 ;  /* 0x009896800000895d */ /* 0x010fea0003900000 */
[----:B------:R-:W4:Y:S02]  /*8400*/  @!P0 SYNCS.PHASECHK.TRANS64 P0, [R3+URZ+0x130], R0 ;  /* 0x00013000030085a7 */ /* 0x000f2400080010ff */
[----:B----4-:R-:W-:Y:S05]  /*8410*/  @!P0 BRA `(.L_x_98) ;  /* 0xfffffffc00f08947 */ /* 0x010fea000383ffff */
[----:B------:R-:W-:Y:S05]  /*8420*/  BRA `(.L_x_173) ;  /* 0xffffffcc00fc7947 */ /* 0x000fea000383ffff */
.L_x_109:
[----:B-1----:R-:W-:Y:S04]  /*8430*/  MOV R0, UR44 ;  /* 0x0000002c00007c02 */ /* 0x002fe80008000f00 */
[----:B------:R1:W2:Y:S03]  /*8440*/  SYNCS.PHASECHK.TRANS64.TRYWAIT P1, [R0+URZ+0x110], R3 ;  /* 0x00011003000075a7 */ /* 0x0002a600080211ff */
[----:B--2---:R-:W-:Y:S05]  /*8450*/  @!P1 NANOSLEEP.SYNCS 0x989680 ;  /* 0x009896800000995d */ /* 0x004fea0003900000 */
[----:B------:R-:W2:Y:S02]  /*8460*/  @!P1 SYNCS.PHASECHK.TRANS64 P1, [R0+URZ+0x110], R3 ;  /* 0x00011003000095a7 */ /* 0x000ea400080210ff */
[----:B--2---:R-:W-:Y:S05]  /*8470*/  @!P1 BRA `(.L_x_109) ;  /* 0xfffffffc00ec9947 */ /* 0x004fea000383ffff */
[----:B------:R-:W-:Y:S05]  /*8480*/  BRA `(.L_x_108) ;  /* 0xffffffdc00547947 */ /* 0x000fea000383ffff */
.L_x_111:
[----:B------:R1:W1:Y:S02]  /*8490*/  SYNCS.PHASECHK.TRANS64.TRYWAIT P1, [R22+URZ+0x150], R4 ;  /* 0x00015004160075a7 */ /* 0x00026400080211ff */
[----:B-1----:R-:W-:Y:S05]  /*84a0*/  @!P1 NANOSLEEP.SYNCS 0x989680 ;  /* 0x009896800000995d */ /* 0x002fea0003900000 */
[----:B------:R-:W1:Y:S02]  /*84b0*/  @!P1 SYNCS.PHASECHK.TRANS64 P1, [R22+URZ+0x150], R4 ;  /* 0x00015004160095a7 */ /* 0x000e6400080210ff */
[----:B-1----:R-:W-:Y:S05]  /*84c0*/  @!P1 BRA `(.L_x_111) ;  /* 0xfffffffc00f09947 */ /* 0x002fea000383ffff */
[----:B------:R-:W-:Y:S05]  /*84d0*/  BRA `(.L_x_110) ;  /* 0xffffffdc00987947 */ /* 0x000fea000383ffff */
        .weak           $__internal_0_$__cuda_sm10x_tcgen05_guardrail_trap_col_being_dealloced_not_returned_by_alloc
        .type           $__internal_0_$__cuda_sm10x_tcgen05_guardrail_trap_col_being_dealloced_not_returned_by_alloc,@function
        .size           $__internal_0_$__cuda_sm10x_tcgen05_guardrail_trap_col_being_dealloced_not_returned_by_alloc,($__internal_1_$__cuda_sm10x_tcgen05_guardrail_trap_phase_invalid_during_alloc - $__internal_0_$__cuda_sm10x_tcgen05_guardrail_trap_col_being_dealloced_not_returned_by_alloc)
$__internal_0_$__cuda_sm10x_tcgen05_guardrail_trap_col_being_dealloced_not_returned_by_alloc:
[----:B------:R-:W-:Y:S05]  /*84e0*/  BPT.TRAP 0x1 ;  /* 0x000000040000795c */ /* 0x000fea0000300000 */
[----:B------:R-:W-:-:S04]  /*84f0*/  HFMA2 R3, -RZ, RZ, 0, 0 ;  /* 0x00000000ff037431 */ /* 0x000fc800000001ff */
[----:B------:R-:W-:Y:S05]  /*8500*/  RET.REL.NODEC R2 `(_ZN7cutlass13device_kernelINS_4gemm6kernel13GemmUniversalIN4cute5tupleIJiiiiEEENS1_10collective13CollectiveMmaINS1_35MainloopSm100TmaUmmaWarpSpecializedILi17ELi2ELi4ENS5_IJNS4_1CILi1EEENSA_ILi2EEESB_EEEEENS5_IJNSA_ILi128EEENSA_ILi64EEESG_EEENS_12float_e5m2_tENS5_IJlSB_lEEESI_SJ_NS4_8TiledMMAINS4_8MMA_AtomIJNS4_10MMA_TraitsINS4_19SM100_MMA_F8F6F4_SSEJSI_SI_fSF_SG_NS4_17integral_constantINS4_4UMMA5MajorELSQ_0EEESR_NSO_INSP_7ScaleInELSS_0EEEST_EEEEEENS4_6LayoutINS5_IJSB_SB_SB_EEENS5_IJNSA_ILi0EEESY_SY_EEEEENS5_IJNS4_10UnderscoreES11_S11_EEEEENS4_23SM90_TMA_LOAD_MULTICASTENS4_14ComposedLayoutINS4_7SwizzleILi2ELi4ELi3EEENS4_18smem_ptr_flag_bitsILi8EEENSW_INS5_IJNSA_ILi8EEESG_EEENS5_IJSG_SB_EEEEEEEvNS4_8identityENS4_13SM90_TMA_LOADES1E_vS1F_EENS_8epilogue10collective18CollectiveEpilogueINS1I_23Sm100TmaWarpSpecializedILi1ELi1ELi64ELb0ELb0EEEJSH_NS5_IJNSW_ISF_SB_EENSW_ISG_SB_EEEEESI_SJ_SI_SJ_NS1I_6fusion15FusionCallbacksIS1M_NS1Q_17LinearCombinationISI_fSI_fLNS_15FloatRoundStyleE2EEESH_S1P_JEEENS4_5SM1004TMEM4LOAD26SM100_TMEM_LOAD_32dp32b64xES1G_S1E_NS4_39AutoVectorizingCopyWithAssumedAlignmentILi128EEENS4_14SM90_TMA_STOREES1E_S21_S21_EEEvvEEEEvNT_6ParamsE) ;  /* 0xffffff7802bc7950 */ /* 0x000fea0003c3ffff */
        .weak           $__internal_1_$__cuda_sm10x_tcgen05_guardrail_trap_phase_invalid_during_alloc
        .type           $__internal_1_$__cuda_sm10x_tcgen05_guardrail_trap_phase_invalid_during_alloc,@function
        .size           $__internal_1_$__cuda_sm10x_tcgen05_guardrail_trap_phase_invalid_during_alloc,($__internal_2_$__cuda_sm10x_tcgen05_guardrail_trap_unallocated_columns_being_dealloced - $__internal_1_$__cuda_sm10x_tcgen05_guardrail_trap_phase_invalid_during_alloc)
$__internal_1_$__cuda_sm10x_tcgen05_guardrail_trap_phase_invalid_during_alloc:
[----:B------:R-:W-:Y:S05]  /*8510*/  BPT.TRAP 0x1 ;  /* 0x000000040000795c */ /* 0x000fea0000300000 */
[----:B------:R-:W-:-:S04]  /*8520*/  MOV R5, 0x0 ;  /* 0x0000000000057802 */ /* 0x000fc80000000f00 */
[----:B------:R-:W-:Y:S05]  /*8530*/  RET.REL.NODEC R4 `(_ZN7cutlass13device_kernelINS_4gemm6kernel13GemmUniversalIN4cute5tupleIJiiiiEEENS1_10collective13CollectiveMmaINS1_35MainloopSm100TmaUmmaWarpSpecializedILi17ELi2ELi4ENS5_IJNS4_1CILi1EEENSA_ILi2EEESB_EEEEENS5_IJNSA_ILi128EEENSA_ILi64EEESG_EEENS_12float_e5m2_tENS5_IJlSB_lEEESI_SJ_NS4_8TiledMMAINS4_8MMA_AtomIJNS4_10MMA_TraitsINS4_19SM100_MMA_F8F6F4_SSEJSI_SI_fSF_SG_NS4_17integral_constantINS4_4UMMA5MajorELSQ_0EEESR_NSO_INSP_7ScaleInELSS_0EEEST_EEEEEENS4_6LayoutINS5_IJSB_SB_SB_EEENS5_IJNSA_ILi0EEESY_SY_EEEEENS5_IJNS4_10UnderscoreES11_S11_EEEEENS4_23SM90_TMA_LOAD_MULTICASTENS4_14ComposedLayoutINS4_7SwizzleILi2ELi4ELi3EEENS4_18smem_ptr_flag_bitsILi8EEENSW_INS5_IJNSA_ILi8EEESG_EEENS5_IJSG_SB_EEEEEEEvNS4_8identityENS4_13SM90_TMA_LOADES1E_vS1F_EENS_8epilogue10collective18CollectiveEpilogueINS1I_23Sm100TmaWarpSpecializedILi1ELi1ELi64ELb0ELb0EEEJSH_NS5_IJNSW_ISF_SB_EENSW_ISG_SB_EEEEESI_SJ_SI_SJ_NS1I_6fusion15FusionCallbacksIS1M_NS1Q_17LinearCombinationISI_fSI_fLNS_15FloatRoundStyleE2EEESH_S1P_JEEENS4_5SM1004TMEM4LOAD26SM100_TMEM_LOAD_32dp32b64xES1G_S1E_NS4_39AutoVectorizingCopyWithAssumedAlignmentILi128EEENS4_14SM90_TMA_STOREES1E_S21_S21_EEEvvEEEEvNT_6ParamsE) ;  /* 0xffffff7804b07950 */ /* 0x000fea0003c3ffff */
        .weak           $__internal_2_$__cuda_sm10x_tcgen05_guardrail_trap_unallocated_columns_being_dealloced
        .type           $__internal_2_$__cuda_sm10x_tcgen05_guardrail_trap_unallocated_columns_being_dealloced,@function
        .size           $__internal_2_$__cuda_sm10x_tcgen05_guardrail_trap_unallocated_columns_being_dealloced,(.L_x_175 - $__internal_2_$__cuda_sm10x_tcgen05_guardrail_trap_unallocated_columns_being_dealloced)
$__internal_2_$__cuda_sm10x_tcgen05_guardrail_trap_unallocated_columns_being_dealloced:
[----:B------:R-:W-:Y:S05]  /*8540*/  BPT.TRAP 0x1 ;  /* 0x000000040000795c */ /* 0x000fea0000300000 */
[----:B------:R-:W-:-:S04]  /*8550*/  HFMA2 R3, -RZ, RZ, 0, 0 ;  /* 0x00000000ff037431 */ /* 0x000fc800000001ff */
[----:B------:R-:W-:Y:S05]  /*8560*/  RET.REL.NODEC R2 `(_ZN7cutlass13device_kernelINS_4gemm6kernel13GemmUniversalIN4cute5tupleIJiiiiEEENS1_10collective13CollectiveMmaINS1_35MainloopSm100TmaUmmaWarpSpecializedILi17ELi2ELi4ENS5_IJNS4_1CILi1EEENSA_ILi2EEESB_EEEEENS5_IJNSA_ILi128EEENSA_ILi64EEESG_EEENS_12float_e5m2_tENS5_IJlSB_lEEESI_SJ_NS4_8TiledMMAINS4_8MMA_AtomIJNS4_10MMA_TraitsINS4_19SM100_MMA_F8F6F4_SSEJSI_SI_fSF_SG_NS4_17integral_constantINS4_4UMMA5MajorELSQ_0EEESR_NSO_INSP_7ScaleInELSS_0EEEST_EEEEEENS4_6LayoutINS5_IJSB_SB_SB_EEENS5_IJNSA_ILi0EEESY_SY_EEEEENS5_IJNS4_10UnderscoreES11_S11_EEEEENS4_23SM90_TMA_LOAD_MULTICASTENS4_14ComposedLayoutINS4_7SwizzleILi2ELi4ELi3EEENS4_18smem_ptr_flag_bitsILi8EEENSW_INS5_IJNSA_ILi8EEESG_EEENS5_IJSG_SB_EEEEEEEvNS4_8identityENS4_13SM90_TMA_LOADES1E_vS1F_EENS_8epilogue10collective18CollectiveEpilogueINS1I_23Sm100TmaWarpSpecializedILi1ELi1ELi64ELb0ELb0EEEJSH_NS5_IJNSW_ISF_SB_EENSW_ISG_SB_EEEEESI_SJ_SI_SJ_NS1I_6fusion15FusionCallbacksIS1M_NS1Q_17LinearCombinationISI_fSI_fLNS_15FloatRoundStyleE2EEESH_S1P_JEEENS4_5SM1004TMEM4LOAD26SM100_TMEM_LOAD_32dp32b64xES1G_S1E_NS4_39AutoVectorizingCopyWithAssumedAlignmentILi128EEENS4_14SM90_TMA_STOREES1E_S21_S21_EEEvvEEEEvNT_6ParamsE) ;  /* 0xffffff7802a47950 */ /* 0x000fea0003c3ffff */
.L_x_174:
[----:B------:R-:W-:-:S00]  /*8570*/  BRA `(.L_x_174) ;  /* 0xfffffffc00fc7947 */ /* 0x000fc0000383ffff */
[----:B------:R-:W-:-:S00]  /*8580*/  NOP ;  /* 0x0000000000007918 */ /* 0x000fc00000000000 */
[----:B------:R-:W-:-:S00]  /*8590*/  NOP ;  /* 0x0000000000007918 */ /* 0x000fc00000000000 */
[----:B------:R-:W-:-:S00]  /*85a0*/  NOP ;  /* 0x0000000000007918 */ /* 0x000fc00000000000 */
[----:B------:R-:W-:-:S00]  /*85b0*/  NOP ;  /* 0x0000000000007918 */ /* 0x000fc00000000000 */
[----:B------:R-:W-:-:S00]  /*85c0*/  NOP ;  /* 0x0000000000007918 */ /* 0x000fc00000000000 */
[----:B------:R-:W-:-:S00]  /*85d0*/  NOP ;  /* 0x0000000000007918 */ /* 0x000fc00000000000 */
[----:B------:R-:W-:-:S00]  /*85e0*/  NOP ;  /* 0x0000000000007918 */ /* 0x000fc00000000000 */
[----:B------:R-:W-:-:S00]  /*85f0*/  NOP ;  /* 0x0000000000007918 */ /* 0x000fc00000000000 */
.L_x_175:


//--------------------- .nv.global.init           --------------------------
	.section	.nv.global.init,"aw",@progbits
.nv.global.init:
	.type		$str$27,@object
	.size		$str$27,($str$28 - $str$27)
$str$27:
        /*0000*/ 	.byte	0x28, 0x61, 0x64, 0x64, 0x72, 0x65, 0x73, 0x73, 0x20, 0x26, 0x20, 0x6d, 0x61, 0x73, 0x6b, 0x29
        /*0010*/ 	.byte	0x20, 0x3d, 0x3d, 0x20, 0x30, 0x00
	.type		$str$28,@object
	.size		$str$28,($str$26 - $str$28)
$str$28:
        /*0016*/ 	.byte	0x2f, 0x74, 0x6d, 0x70, 0x2f, 0x63, 0x75, 0x74, 0x6c, 0x61, 0x73, 0x73, 0x5f, 0x73, 0x77, 0x65
        /*0026*/ 	.byte	0x65, 0x70, 0x5f, 0x73, 0x72, 0x63, 0x2f, 0x69, 0x6e, 0x63, 0x6c, 0x75, 0x64, 0x65, 0x2f, 0x63
        /*0036*/ 	.byte	0x75, 0x74, 0x65, 0x2f, 0x70, 0x6f, 0x69, 0x6e, 0x74, 0x65, 0x72, 0x5f, 0x66, 0x6c, 0x61, 0x67
        /*0046*/ 	.byte	0x67, 0x65, 0x64, 0x2e, 0x68, 0x70, 0x70, 0x00
	.type		$str$26,@object
	.size		$str$26,($str$25 - $str$26)
$str$26:
        /*004e*/ 	.byte	0x2f, 0x74, 0x6d, 0x70, 0x2f, 0x63, 0x75, 0x74, 0x6c, 0x61, 0x73, 0x73, 0x5f, 0x73, 0x77, 0x65
        /*005e*/ 	.byte	0x65, 0x70, 0x5f, 0x73, 0x72, 0x63, 0x2f, 0x69, 0x6e, 0x63, 0x6c, 0x75, 0x64, 0x65, 0x2f, 0x63
        /*006e*/ 	.byte	0x75, 0x74, 0x65, 0x2f, 0x61, 0x74, 0x6f, 0x6d, 0x2f, 0x63, 0x6f, 0x70, 0x79, 0x5f, 0x74, 0x72
        /*007e*/ 	.byte	0x61, 0x69, 0x74, 0x73, 0x5f, 0x73, 0x6d, 0x31, 0x30, 0x30, 0x2e, 0x68, 0x70, 0x70, 0x00
	.type		$str$25,@object
	.size		$str$25,(__unnamed_1 - $str$25)
$str$25:
        /*008d*/ 	.byte	0x28, 0x28, 0x75, 0x69, 0x6e, 0x74, 0x33, 0x32, 0x5f, 0x74, 0x28, 0x74, 0x68, 0x72, 0x65, 0x61
        /*009d*/ 	.byte	0x64, 0x49, 0x64, 0x78, 0x2e, 0x78, 0x29, 0x20, 0x2f, 0x20, 0x33, 0x32, 0x29, 0x20, 0x25, 0x20
        /*00ad*/ 	.byte	0x34, 0x29, 0x20, 0x3d, 0x3d, 0x20, 0x28, 0x28, 0x28, 0x74, 0x6d, 0x65, 0x6d, 0x5f, 0x61, 0x64
        /*00bd*/ 	.byte	0x64, 0x72, 0x20, 0x3e, 0x3e, 0x20, 0x31, 0x36, 0x29, 0x20, 0x2f, 0x20, 0x33, 0x32, 0x29, 0x20
        /*00cd*/ 	.byte	0x25, 0x20, 0x34, 0x29, 0x00
	.type		__unnamed_1,@object
	.size		__unnamed_1,(__unnamed_2 - __unnamed_1)
__unnamed_1:
        /*00d2*/ 	.byte	0x61, 0x75, 0x74, 0x6f, 0x20, 0x63, 0x75, 0x74, 0x65, 0x3a, 0x3a, 0x61, 0x73, 0x5f, 0x70, 0x6f
        /* <DEDUP_REMOVED lines=24> */
        /*0262*/ 	.byte	0x43, 0x3c, 0x38, 0x31, 0x39, 0x32, 0x3e, 0x3e, 0x3e, 0x3e, 0x5d, 0x00
	.type		__unnamed_2,@object
	.size		__unnamed_2,(.L_2 - __unnamed_2)
__unnamed_2:
        /* <DEDUP_REMOVED lines=42> */
        /*050e*/ 	.byte	0x3e, 0x3e, 0x3e, 0x3e, 0x5d, 0x00
.L_2:


//--------------------- .nv.shared._ZN7cutlass13device_kernelINS_4gemm6kernel13GemmUniversalIN4cute5tupleIJiiiiEEENS1_10collective13CollectiveMmaINS1_35MainloopSm100TmaUmmaWarpSpecializedILi17ELi2ELi4ENS5_IJNS4_1CILi1EEENSA_ILi2EEESB_EEEEENS5_IJNSA_ILi128EEENSA_ILi64EEESG_EEENS_12float_e5m2_tENS5_IJlSB_lEEESI_SJ_NS4_8TiledMMAINS4_8MMA_AtomIJNS4_10MMA_TraitsINS4_19SM100_MMA_F8F6F4_SSEJSI_SI_fSF_SG_NS4_17integral_constantINS4_4UMMA5MajorELSQ_0EEESR_NSO_INSP_7ScaleInELSS_0EEEST_EEEEEENS4_6LayoutINS5_IJSB_SB_SB_EEENS5_IJNSA_ILi0EEESY_SY_EEEEENS5_IJNS4_10UnderscoreES11_S11_EEEEENS4_23SM90_TMA_LOAD_MULTICASTENS4_14ComposedLayoutINS4_7SwizzleILi2ELi4ELi3EEENS4_18smem_ptr_flag_bitsILi8EEENSW_INS5_IJNSA_ILi8EEESG_EEENS5_IJSG_SB_EEEEEEEvNS4_8identityENS4_13SM90_TMA_LOADES1E_vS1F_EENS_8epilogue10collective18CollectiveEpilogueINS1I_23Sm100TmaWarpSpecializedILi1ELi1ELi64ELb0ELb0EEEJSH_NS5_IJNSW_ISF_SB_EENSW_ISG_SB_EEEEESI_SJ_SI_SJ_NS1I_6fusion15FusionCallbacksIS1M_NS1Q_17LinearCombinationISI_fSI_fLNS_15FloatRoundStyleE2EEESH_S1P_JEEENS4_5SM1004TMEM4LOAD26SM100_TMEM_LOAD_32dp32b64xES1G_S1E_NS4_39AutoVectorizingCopyWithAssumedAlignmentILi128EEENS4_14SM90_TMA_STOREES1E_S21_S21_EEEvvEEEEvNT_6ParamsE --------------------------
	.section	.nv.shared._ZN7cutlass13device_kernelINS_4gemm6kernel13GemmUniversalIN4cute5tupleIJiiiiEEENS1_10collective13CollectiveMmaINS1_35MainloopSm100TmaUmmaWarpSpecializedILi17ELi2ELi4ENS5_IJNS4_1CILi1EEENSA_ILi2EEESB_EEEEENS5_IJNSA_ILi128EEENSA_ILi64EEESG_EEENS_12float_e5m2_tENS5_IJlSB_lEEESI_SJ_NS4_8TiledMMAINS4_8MMA_AtomIJNS4_10MMA_TraitsINS4_19SM100_MMA_F8F6F4_SSEJSI_SI_fSF_SG_NS4_17integral_constantINS4_4UMMA5MajorELSQ_0EEESR_NSO_INSP_7ScaleInELSS_0EEEST_EEEEEENS4_6LayoutINS5_IJSB_SB_SB_EEENS5_IJNSA_ILi0EEESY_SY_EEEEENS5_IJNS4_10UnderscoreES11_S11_EEEEENS4_23SM90_TMA_LOAD_MULTICASTENS4_14ComposedLayoutINS4_7SwizzleILi2ELi4ELi3EEENS4_18smem_ptr_flag_bitsILi8EEENSW_INS5_IJNSA_ILi8EEESG_EEENS5_IJSG_SB_EEEEEEEvNS4_8identityENS4_13SM90_TMA_LOADES1E_vS1F_EENS_8epilogue10collective18CollectiveEpilogueINS1I_23Sm100TmaWarpSpecializedILi1ELi1ELi64ELb0ELb0EEEJSH_NS5_IJNSW_ISF_SB_EENSW_ISG_SB_EEEEESI_SJ_SI_SJ_NS1I_6fusion15FusionCallbacksIS1M_NS1Q_17LinearCombinationISI_fSI_fLNS_15FloatRoundStyleE2EEESH_S1P_JEEENS4_5SM1004TMEM4LOAD26SM100_TMEM_LOAD_32dp32b64xES1G_S1E_NS4_39AutoVectorizingCopyWithAssumedAlignmentILi128EEENS4_14SM90_TMA_STOREES1E_S21_S21_EEEvvEEEEvNT_6ParamsE,"aw",@nobits
	.sectionflags	@""
	.align	16
	.zero		1024


//--------------------- .nv.shared.reserved.0     --------------------------
	.section	.nv.shared.reserved.0,"aw",@nobits
	.weak		__nv_reservedSMEM_offset_0_alias
	.size		__nv_reservedSMEM_offset_0_alias, 0, 64
	.other		__nv_reservedSMEM_offset_0_alias,@"STO_CUDA_RESERVED_SHARED STV_DEFAULT"
__nv_reservedSMEM_offset_0_alias:
	.zero		0
.nv.shared.reserved.0:
	.zero		64
	.weak		__nv_reservedSMEM_tcgen05_partition
	.type		__nv_reservedSMEM_tcgen05_partition,@object
	.size		__nv_reservedSMEM_tcgen05_partition,(.L_0 - __nv_reservedSMEM_tcgen05_partition)
__nv_reservedSMEM_tcgen05_partition:
	.zero		32
.L_0:


//--------------------- .nv.global                --------------------------
	.section	.nv.global,"aw",@nobits
.nv.global:
	.type		_ZN40_INTERNAL_018c86a7_4_k_cu_c4800c80_288434cute1_E,@object
	.size		_ZN40_INTERNAL_018c86a7_4_k_cu_c4800c80_288434cute1_E,(_ZN40_INTERNAL_018c86a7_4_k_cu_c4800c80_288434cuda3std3__45__cpo6cbeginE - _ZN40_INTERNAL_018c86a7_4_k_cu_c4800c80_288434cute1_E)
_ZN40_INTERNAL_018c86a7_4_k_cu_c4800c80_288434cute1_E:
	.zero		1
	.type		_ZN40_INTERNAL_018c86a7_4_k_cu_c4800c80_288434cuda3std3__45__cpo6cbeginE,@object
	.size		_ZN40_INTERNAL_018c86a7_4_k_cu_c4800c80_288434cuda3std3__45__cpo6cbeginE,(_ZN40_INTERNAL_018c86a7_4_k_cu_c4800c80_288434cuda3std3__48in_placeE - _ZN40_INTERNAL_018c86a7_4_k_cu_c4800c80_288434cuda3std3__45__cpo6cbeginE)
_ZN40_INTERNAL_018c86a7_4_k_cu_c4800c80_288434cuda3std3__45__cpo6cbeginE:
	.zero		1
	.type		_ZN40_INTERNAL_018c86a7_4_k_cu_c4800c80_288434cuda3std3__48in_placeE,@object
	.size		_ZN40_INTERNAL_018c86a7_4_k_cu_c4800c80_288434cuda3std3__48in_placeE,(_ZN40_INTERNAL_018c86a7_4_k_cu_c4800c80_288434cuda3std6ranges3__45__cpo9iter_moveE - _ZN40_INTERNAL_018c86a7_4_k_cu_c4800c80_288434cuda3std3__48in_placeE)
_ZN40_INTERNAL_018c86a7_4_k_cu_c4800c80_288434cuda3std3__48in_placeE:
	.zero		1
	.type		_ZN40_INTERNAL_018c86a7_4_k_cu_c4800c80_288434cuda3std6ranges3__45__cpo9iter_moveE,@object
	.size		_ZN40_INTERNAL_018c86a7_4_k_cu_c4800c80_288434cuda3std6ranges3__45__cpo9iter_moveE,(_ZN40_INTERNAL_018c86a7_4_k_cu_c4800c80_288434cuda3std3__45__cpo5beginE - _ZN40_INTERNAL_018c86a7_4_k_cu_c4800c80_288434cuda3std6ranges3__45__cpo9iter_moveE)
_ZN40_INTERNAL_018c86a7_4_k_cu_c4800c80_288434cuda3std6ranges3__45__cpo9iter_moveE:
	.zero		1
	.type		_ZN40_INTERNAL_018c86a7_4_k_cu_c4800c80_288434cuda3std3__45__cpo5beginE,@object
	.size		_ZN40_INTERNAL_018c86a7_4_k_cu_c4800c80_288434cuda3std3__45__cpo5beginE,(_ZN40_INTERNAL_018c86a7_4_k_cu_c4800c80_288434cuda3std3__442_GLOBAL__N__018c86a7_4_k_cu_c4800c80_288436ignoreE - _ZN40_INTERNAL_018c86a7_4_k_cu_c4800c80_288434cuda3std3__45__cpo5beginE)
_ZN40_INTERNAL_018c86a7_4_k_cu_c4800c80_288434cuda3std3__45__cpo5beginE:
	.zero		1
	.type		_ZN40_INTERNAL_018c86a7_4_k_cu_c4800c80_288434cuda3std3__442_GLOBAL__N__018c86a7_4_k_cu_c4800c80_288436ignoreE,@object
	.size		_ZN40_INTERNAL_018c86a7_4_k_cu_c4800c80_288434cuda3std3__442_GLOBAL__N__018c86a7_4_k_cu_c4800c80_288436ignoreE,(_ZN40_INTERNAL_018c86a7_4_k_cu_c4800c80_288434cute7productE - _ZN40_INTERNAL_018c86a7_4_k_cu_c4800c80_288434cuda3std3__442_GLOBAL__N__018c86a7_4_k_cu_c4800c80_288436ignoreE)
_ZN40_INTERNAL_018c86a7_4_k_cu_c4800c80_288434cuda3std3__442_GLOBAL__N__018c86a7_4_k_cu_c4800c80_288436ignoreE:
	.zero		1
	.type		_ZN40_INTERNAL_018c86a7_4_k_cu_c4800c80_288434cute7productE,@object
	.size		_ZN40_INTERNAL_018c86a7_4_k_cu_c4800c80_288434cute7productE,(_ZN40_INTERNAL_018c86a7_4_k_cu_c4800c80_288434cuda3std3__45__cpo3endE - _ZN40_INTERNAL_018c86a7_4_k_cu_c4800c80_288434cute7productE)
_ZN40_INTERNAL_018c86a7_4_k_cu_c4800c80_288434cute7productE:
	.zero		1
	.type		_ZN40_INTERNAL_018c86a7_4_k_cu_c4800c80_288434cuda3std3__45__cpo3endE,@object
	.size		_ZN40_INTERNAL_018c86a7_4_k_cu_c4800c80_288434cuda3std3__45__cpo3endE,(_ZN40_INTERNAL_018c86a7_4_k_cu_c4800c80_288434cuda3std3__419piecewise_constructE - _ZN40_INTERNAL_018c86a7_4_k_cu_c4800c80_288434cuda3std3__45__cpo3endE)
_ZN40_INTERNAL_018c86a7_4_k_cu_c4800c80_288434cuda3std3__45__cpo3endE:
	.zero		1
	.type		_ZN40_INTERNAL_018c86a7_4_k_cu_c4800c80_288434cuda3std3__419piecewise_constructE,@object
	.size		_ZN40_INTERNAL_018c86a7_4_k_cu_c4800c80_288434cuda3std3__419piecewise_constructE,(_ZN40_INTERNAL_018c86a7_4_k_cu_c4800c80_288434cuda3std3__45__cpo4cendE - _ZN40_INTERNAL_018c86a7_4_k_cu_c4800c80_288434cuda3std3__419piecewise_constructE)
_ZN40_INTERNAL_018c86a7_4_k_cu_c4800c80_288434cuda3std3__419piecewise_constructE:
	.zero		1
	.type		_ZN40_INTERNAL_018c86a7_4_k_cu_c4800c80_288434cuda3std3__45__cpo4cendE,@object
	.size		_ZN40_INTERNAL_018c86a7_4_k_cu_c4800c80_288434cuda3std3__45__cpo4cendE,(_ZN40_INTERNAL_018c86a7_4_k_cu_c4800c80_288434cuda3std6ranges3__45__cpo4swapE - _ZN40_INTERNAL_018c86a7_4_k_cu_c4800c80_288434cuda3std3__45__cpo4cendE)
_ZN40_INTERNAL_018c86a7_4_k_cu_c4800c80_288434cuda3std3__45__cpo4cendE:
	.zero		1
	.type		_ZN40_INTERNAL_018c86a7_4_k_cu_c4800c80_288434cuda3std6ranges3__45__cpo4swapE,@object
	.size		_ZN40_INTERNAL_018c86a7_4_k_cu_c4800c80_288434cuda3std6ranges3__45__cpo4swapE,(.L_10 - _ZN40_INTERNAL_018c86a7_4_k_cu_c4800c80_288434cuda3std6ranges3__45__cpo4swapE)
_ZN40_INTERNAL_018c86a7_4_k_cu_c4800c80_288434cuda3std6ranges3__45__cpo4swapE:
	.zero		1
.L_10:


//--------------------- .nv.constant0._ZN7cutlass13device_kernelINS_4gemm6kernel13GemmUniversalIN4cute5tupleIJiiiiEEENS1_10collective13CollectiveMmaINS1_35MainloopSm100TmaUmmaWarpSpecializedILi17ELi2ELi4ENS5_IJNS4_1CILi1EEENSA_ILi2EEESB_EEEEENS5_IJNSA_ILi128EEENSA_ILi64EEESG_EEENS_12float_e5m2_tENS5_IJlSB_lEEESI_SJ_NS4_8TiledMMAINS4_8MMA_AtomIJNS4_10MMA_TraitsINS4_19SM100_MMA_F8F6F4_SSEJSI_SI_fSF_SG_NS4_17integral_constantINS4_4UMMA5MajorELSQ_0EEESR_NSO_INSP_7ScaleInELSS_0EEEST_EEEEEENS4_6LayoutINS5_IJSB_SB_SB_EEENS5_IJNSA_ILi0EEESY_SY_EEEEENS5_IJNS4_10UnderscoreES11_S11_EEEEENS4_23SM90_TMA_LOAD_MULTICASTENS4_14ComposedLayoutINS4_7SwizzleILi2ELi4ELi3EEENS4_18smem_ptr_flag_bitsILi8EEENSW_INS5_IJNSA_ILi8EEESG_EEENS5_IJSG_SB_EEEEEEEvNS4_8identityENS4_13SM90_TMA_LOADES1E_vS1F_EENS_8epilogue10collective18CollectiveEpilogueINS1I_23Sm100TmaWarpSpecializedILi1ELi1ELi64ELb0ELb0EEEJSH_NS5_IJNSW_ISF_SB_EENSW_ISG_SB_EEEEESI_SJ_SI_SJ_NS1I_6fusion15FusionCallbacksIS1M_NS1Q_17LinearCombinationISI_fSI_fLNS_15FloatRoundStyleE2EEESH_S1P_JEEENS4_5SM1004TMEM4LOAD26SM100_TMEM_LOAD_32dp32b64xES1G_S1E_NS4_39AutoVectorizingCopyWithAssumedAlignmentILi128EEENS4_14SM90_TMA_STOREES1E_S21_S21_EEEvvEEEEvNT_6ParamsE --------------------------
	.section	.nv.constant0._ZN7cutlass13device_kernelINS_4gemm6kernel13GemmUniversalIN4cute5tupleIJiiiiEEENS1_10collective13CollectiveMmaINS1_35MainloopSm100TmaUmmaWarpSpecializedILi17ELi2ELi4ENS5_IJNS4_1CILi1EEENSA_ILi2EEESB_EEEEENS5_IJNSA_ILi128EEENSA_ILi64EEESG_EEENS_12float_e5m2_tENS5_IJlSB_lEEESI_SJ_NS4_8TiledMMAINS4_8MMA_AtomIJNS4_10MMA_TraitsINS4_19SM100_MMA_F8F6F4_SSEJSI_SI_fSF_SG_NS4_17integral_constantINS4_4UMMA5MajorELSQ_0EEESR_NSO_INSP_7ScaleInELSS_0EEEST_EEEEEENS4_6LayoutINS5_IJSB_SB_SB_EEENS5_IJNSA_ILi0EEESY_SY_EEEEENS5_IJNS4_10UnderscoreES11_S11_EEEEENS4_23SM90_TMA_LOAD_MULTICASTENS4_14ComposedLayoutINS4_7SwizzleILi2ELi4ELi3EEENS4_18smem_ptr_flag_bitsILi8EEENSW_INS5_IJNSA_ILi8EEESG_EEENS5_IJSG_SB_EEEEEEEvNS4_8identityENS4_13SM90_TMA_LOADES1E_vS1F_EENS_8epilogue10collective18CollectiveEpilogueINS1I_23Sm100TmaWarpSpecializedILi1ELi1ELi64ELb0ELb0EEEJSH_NS5_IJNSW_ISF_SB_EENSW_ISG_SB_EEEEESI_SJ_SI_SJ_NS1I_6fusion15FusionCallbacksIS1M_NS1Q_17LinearCombinationISI_fSI_fLNS_15FloatRoundStyleE2EEESH_S1P_JEEENS4_5SM1004TMEM4LOAD26SM100_TMEM_LOAD_32dp32b64xES1G_S1E_NS4_39AutoVectorizingCopyWithAssumedAlignmentILi128EEENS4_14SM90_TMA_STOREES1E_S21_S21_EEEvvEEEEvNT_6ParamsE,"a",@progbits
	.sectionflags	@""
	.align	4
.nv.constant0._ZN7cutlass13device_kernelINS_4gemm6kernel13GemmUniversalIN4cute5tupleIJiiiiEEENS1_10collective13CollectiveMmaINS1_35MainloopSm100TmaUmmaWarpSpecializedILi17ELi2ELi4ENS5_IJNS4_1CILi1EEENSA_ILi2EEESB_EEEEENS5_IJNSA_ILi128EEENSA_ILi64EEESG_EEENS_12float_e5m2_tENS5_IJlSB_lEEESI_SJ_NS4_8TiledMMAINS4_8MMA_AtomIJNS4_10MMA_TraitsINS4_19SM100_MMA_F8F6F4_SSEJSI_SI_fSF_SG_NS4_17integral_constantINS4_4UMMA5MajorELSQ_0EEESR_NSO_INSP_7ScaleInELSS_0EEEST_EEEEEENS4_6LayoutINS5_IJSB_SB_SB_EEENS5_IJNSA_ILi0EEESY_SY_EEEEENS5_IJNS4_10UnderscoreES11_S11_EEEEENS4_23SM90_TMA_LOAD_MULTICASTENS4_14ComposedLayoutINS4_7SwizzleILi2ELi4ELi3EEENS4_18smem_ptr_flag_bitsILi8EEENSW_INS5_IJNSA_ILi8EEESG_EEENS5_IJSG_SB_EEEEEEEvNS4_8identityENS4_13SM90_TMA_LOADES1E_vS1F_EENS_8epilogue10collective18CollectiveEpilogueINS1I_23Sm100TmaWarpSpecializedILi1ELi1ELi64ELb0ELb0EEEJSH_NS5_IJNSW_ISF_SB_EENSW_ISG_SB_EEEEESI_SJ_SI_SJ_NS1I_6fusion15FusionCallbacksIS1M_NS1Q_17LinearCombinationISI_fSI_fLNS_15FloatRoundStyleE2EEESH_S1P_JEEENS4_5SM1004TMEM4LOAD26SM100_TMEM_LOAD_32dp32b64xES1G_S1E_NS4_39AutoVectorizingCopyWithAssumedAlignmentILi128EEENS4_14SM90_TMA_STOREES1E_S21_S21_EEEvvEEEEvNT_6ParamsE:
	.zero		2944


//--------------------- SYMBOLS --------------------------

	.type		.nv.reservedSmem.offset0,@object
	.size		.nv.reservedSmem.offset0,0x4
	.type		.nv.reservedSmem.cap,@object
	.size		.nv.reservedSmem.cap,0x4
	.type		__assertfail,@function
